	.target	sm_90a

	.elftype	@"ET_EXEC"


//--------------------- .note.nv.tkinfo           --------------------------
	.section	.note.nv.tkinfo,"",@"SHT_NOTE"
	.sectionflags	@"SHF_NOTE_NV_TKINFO"
	.tkinfo
        /*0018*/ 	.word	0x00000002
        /*0030*/ 	.string	""
        /*0030*/ 	.string	"ptxas"
        /*0030*/ 	.string	"Cuda compilation tools, release 13.0, V13.0.88"
        /*0030*/ 	.string	"Build cuda_13.0.r13.0/compiler.36424714_0"
        /*0030*/ 	.string	"-v  -suppress-debug-info  -lineinfo  -arch sm_90a "



//--------------------- .note.nv.cuinfo           --------------------------
	.section	.note.nv.cuinfo,"",@"SHT_NOTE"
	.sectionflags	@"SHF_NOTE_NV_CUINFO"
        /*0018*/ 	.short	0x0002
        /*001a*/ 	.short	0x005a
        /*001c*/ 	.short	0x0082
	.zero		2


//--------------------- .nv.info                  --------------------------
	.section	.nv.info,"",@"SHT_CUDA_INFO"
	.align	4


	//----- nvinfo : EIATTR_REGCOUNT
	.align		4
        /*0000*/ 	.byte	0x04, 0x2f
        /*0002*/ 	.short	(.L_1 - .L_0)
	.align		4
.L_0:
        /*0004*/ 	.word	index@(gluon_wgmma)
        /*0008*/ 	.word	0x0000005a


	//----- nvinfo : EIATTR_FRAME_SIZE
	.align		4
.L_1:
        /*000c*/ 	.byte	0x04, 0x11
        /*000e*/ 	.short	(.L_3 - .L_2)
	.align		4
.L_2:
        /*0010*/ 	.word	index@(gluon_wgmma)
        /*0014*/ 	.word	0x00000000


	//----- nvinfo : EIATTR_MIN_STACK_SIZE
	.align		4
.L_3:
        /*0018*/ 	.byte	0x04, 0x12
        /*001a*/ 	.short	(.L_5 - .L_4)
	.align		4
.L_4:
        /*001c*/ 	.word	index@(gluon_wgmma)
        /*0020*/ 	.word	0x00000000
.L_5:


//--------------------- .nv.compat                --------------------------
	.section	.nv.compat,"",@"SHT_CUDA_COMPAT_INFO"
	.align	4
        /*0000*/ 	.byte	0x02, 0x09, 0x01, 0x00, 0x02, 0x02, 0x04, 0x00, 0x02, 0x05, 0x05, 0x00, 0x03, 0x07, 0x01, 0x01
        /*0010*/ 	.byte	0x02, 0x03, 0x03, 0x00, 0x02, 0x06, 0x01, 0x00, 0x04, 0x0b, 0x08, 0x00, 0x00, 0x00, 0x00, 0x00
        /*0020*/ 	.byte	0x00, 0x00, 0x00, 0x00


//--------------------- .nv.info.gluon_wgmma      --------------------------
	.section	.nv.info.gluon_wgmma,"",@"SHT_CUDA_INFO"
	.sectionflags	@""
	.align	4


	//----- nvinfo : EIATTR_CUDA_API_VERSION
	.align		4
        /*0000*/ 	.byte	0x04, 0x37
        /*0002*/ 	.short	(.L_7 - .L_6)
.L_6:
        /*0004*/ 	.word	0x00000082


	//----- nvinfo : EIATTR_KPARAM_INFO
	.align		4
.L_7:
        /*0008*/ 	.byte	0x04, 0x17
        /*000a*/ 	.short	(.L_9 - .L_8)
.L_8:
        /*000c*/ 	.word	0x00000000
        /*0010*/ 	.short	0x000a
        /*0012*/ 	.short	0x0048
        /*0014*/ 	.byte	0x00, 0xf4, 0x21, 0x00


	//----- nvinfo : EIATTR_KPARAM_INFO
	.align		4
.L_9:
        /*0018*/ 	.byte	0x04, 0x17
        /*001a*/ 	.short	(.L_11 - .L_10)
.L_10:
        /*001c*/ 	.word	0x00000000
        /*0020*/ 	.short	0x0009
        /*0022*/ 	.short	0x0040
        /*0024*/ 	.byte	0x00, 0xf4, 0x21, 0x00


	//----- nvinfo : EIATTR_KPARAM_INFO
	.align		4
.L_11:
        /*0028*/ 	.byte	0x04, 0x17
        /*002a*/ 	.short	(.L_13 - .L_12)
.L_12:
        /*002c*/ 	.word	0x00000000
        /*0030*/ 	.short	0x0008
        /*0032*/ 	.short	0x0038
        /*0034*/ 	.byte	0x00, 0xf0, 0x21, 0x00


	//----- nvinfo : EIATTR_KPARAM_INFO
	.align		4
.L_13:
        /*0038*/ 	.byte	0x04, 0x17
        /*003a*/ 	.short	(.L_15 - .L_14)
.L_14:
        /*003c*/ 	.word	0x00000000
        /*0040*/ 	.short	0x0007
        /*0042*/ 	.short	0x0030
        /*0044*/ 	.byte	0x00, 0xf0, 0x21, 0x00


	//----- nvinfo : EIATTR_KPARAM_INFO
	.align		4
.L_15:
        /*0048*/ 	.byte	0x04, 0x17
        /*004a*/ 	.short	(.L_17 - .L_16)
.L_16:
        /*004c*/ 	.word	0x00000000
        /*0050*/ 	.short	0x0006
        /*0052*/ 	.short	0x0028
        /*0054*/ 	.byte	0x00, 0xf0, 0x21, 0x00


	//----- nvinfo : EIATTR_KPARAM_INFO
	.align		4
.L_17:
        /*0058*/ 	.byte	0x04, 0x17
        /*005a*/ 	.short	(.L_19 - .L_18)
.L_18:
        /*005c*/ 	.word	0x00000000
        /*0060*/ 	.short	0x0005
        /*0062*/ 	.short	0x0020
        /*0064*/ 	.byte	0x00, 0xf0, 0x11, 0x00


	//----- nvinfo : EIATTR_KPARAM_INFO
	.align		4
.L_19:
        /*0068*/ 	.byte	0x04, 0x17
        /*006a*/ 	.short	(.L_21 - .L_20)
.L_20:
        /*006c*/ 	.word	0x00000000
        /*0070*/ 	.short	0x0004
        /*0072*/ 	.short	0x001c
        /*0074*/ 	.byte	0x00, 0xf0, 0x11, 0x00


	//----- nvinfo : EIATTR_KPARAM_INFO
	.align		4
.L_21:
        /*0078*/ 	.byte	0x04, 0x17
        /*007a*/ 	.short	(.L_23 - .L_22)
.L_22:
        /*007c*/ 	.word	0x00000000
        /*0080*/ 	.short	0x0003
        /*0082*/ 	.short	0x0018
        /*0084*/ 	.byte	0x00, 0xf0, 0x11, 0x00


	//----- nvinfo : EIATTR_KPARAM_INFO
	.align		4
.L_23:
        /*0088*/ 	.byte	0x04, 0x17
        /*008a*/ 	.short	(.L_25 - .L_24)
.L_24:
        /*008c*/ 	.word	0x00000000
        /*0090*/ 	.short	0x0002
        /*0092*/ 	.short	0x0010
        /*0094*/ 	.byte	0x00, 0xf4, 0x21, 0x00


	//----- nvinfo : EIATTR_KPARAM_INFO
	.align		4
.L_25:
        /*0098*/ 	.byte	0x04, 0x17
        /*009a*/ 	.short	(.L_27 - .L_26)
.L_26:
        /*009c*/ 	.word	0x00000000
        /*00a0*/ 	.short	0x0001
        /*00a2*/ 	.short	0x0008
        /*00a4*/ 	.byte	0x00, 0xf4, 0x21, 0x00


	//----- nvinfo : EIATTR_KPARAM_INFO
	.align		4
.L_27:
        /*00a8*/ 	.byte	0x04, 0x17
        /*00aa*/ 	.short	(.L_29 - .L_28)
.L_28:
        /*00ac*/ 	.word	0x00000000
        /*00b0*/ 	.short	0x0000
        /*00b2*/ 	.short	0x0000
        /*00b4*/ 	.byte	0x00, 0xf4, 0x21, 0x00


	//----- nvinfo : EIATTR_SPARSE_MMA_MASK
	.align		4
.L_29:
        /*00b8*/ 	.byte	0x03, 0x50
        /*00ba*/ 	.short	0x0000


	//----- nvinfo : EIATTR_MAXREG_COUNT
	.align		4
        /*00bc*/ 	.byte	0x03, 0x1b
        /*00be*/ 	.short	0x00ff


	//----- nvinfo : EIATTR_NUM_BARRIERS
	.align		4
        /*00c0*/ 	.byte	0x02, 0x4c
        /*00c2*/ 	.byte	0x01
	.zero		1


	//----- nvinfo : EIATTR_MERCURY_ISA_VERSION
	.align		4
        /*00c4*/ 	.byte	0x03, 0x5f
        /*00c6*/ 	.short	0x0101


	//----- nvinfo : EIATTR_INT_WARP_WIDE_INSTR_OFFSETS
	.align		4
        /*00c8*/ 	.byte	0x04, 0x31
        /*00ca*/ 	.short	(.L_31 - .L_30)


	//   ....[0]....
.L_30:
        /*00cc*/ 	.word	0x00001460


	//   ....[1]....
        /*00d0*/ 	.word	0x00001480


	//   ....[2]....
        /*00d4*/ 	.word	0x00001490


	//   ....[3]....
        /*00d8*/ 	.word	0x000014a0


	//   ....[4]....
        /*00dc*/ 	.word	0x000015b0


	//   ....[5]....
        /*00e0*/ 	.word	0x00001960


	//   ....[6]....
        /*00e4*/ 	.word	0x00001970


	//   ....[7]....
        /*00e8*/ 	.word	0x000019e0


	//   ....[8]....
        /*00ec*/ 	.word	0x000019f0


	//   ....[9]....
        /*00f0*/ 	.word	0x00001e70


	//   ....[10]....
        /*00f4*/ 	.word	0x00001e90


	//----- nvinfo : EIATTR_COOP_GROUP_MASK_REGIDS
	.align		4
.L_31:
        /*00f8*/ 	.byte	0x04, 0x29
        /*00fa*/ 	.short	(.L_33 - .L_32)


	//   ....[0]....
.L_32:
        /*00fc*/ 	.word	0xffffffff


	//   ....[1]....
        /*0100*/ 	.word	0xffffffff


	//   ....[2]....
        /*0104*/ 	.word	0xffffffff


	//----- nvinfo : EIATTR_COOP_GROUP_INSTR_OFFSETS
	.align		4
.L_33:
        /*0108*/ 	.byte	0x04, 0x28
        /*010a*/ 	.short	(.L_35 - .L_34)


	//   ....[0]....
.L_34:
        /*010c*/ 	.word	0x00000150


	//   ....[1]....
        /*0110*/ 	.word	0x00000700


	//   ....[2]....
        /*0114*/ 	.word	0x00000cf0


	//----- nvinfo : EIATTR_MBARRIER_INSTR_OFFSETS
	.align		4
.L_35:
        /*0118*/ 	.byte	0x04, 0x39
        /*011a*/ 	.short	(.L_37 - .L_36)


	//   ....[0]....
.L_36:
        /*011c*/ 	.word	0x00001600
        /*0120*/ 	.word	0x000000ff
        /*0124*/ 	.word	0x0000c000
        /*0128*/ 	.short	0x0100
        /*012a*/ 	.byte	0x14
	.zero		1


	//   ....[1]....
        /*012c*/ 	.word	0x00001620
        /*0130*/ 	.word	0x000000ff
        /*0134*/ 	.word	0x0000c008
        /*0138*/ 	.short	0x0100
        /*013a*/ 	.byte	0x14
	.zero		1


	//   ....[2]....
        /*013c*/ 	.word	0x00001650
        /*0140*/ 	.word	0x000000ff
        /*0144*/ 	.word	0x0000c010
        /*0148*/ 	.short	0x0100
        /*014a*/ 	.byte	0x14
	.zero		1


	//   ....[3]....
        /*014c*/ 	.word	0x00001670
        /*0150*/ 	.word	0x000000ff
        /*0154*/ 	.word	0x0000c018
        /*0158*/ 	.short	0x0100
        /*015a*/ 	.byte	0x14
	.zero		1


	//   ....[4]....
        /*015c*/ 	.word	0x00001aa0
        /*0160*/ 	.word	0x000000ff
        /*0164*/ 	.word	0x0000c000
        /*0168*/ 	.short	0x010a
        /*016a*/ 	.byte	0x12
	.zero		1


	//   ....[5]....
        /*016c*/ 	.word	0x00001d80
        /*0170*/ 	.word	0x000000ff
        /*0174*/ 	.word	0x0000c000
        /*0178*/ 	.short	0x0108
        /*017a*/ 	.byte	0x14
	.zero		1


	//   ....[6]....
        /*017c*/ 	.word	0x00001f00
        /*0180*/ 	.word	0x000000ff
        /*0184*/ 	.word	0x0000c008
        /*0188*/ 	.short	0x0108
        /*018a*/ 	.byte	0x14
	.zero		1


	//   ....[7]....
        /*018c*/ 	.word	0x00001ff0
        /*0190*/ 	.word	0x000000ff
        /*0194*/ 	.word	0x0000c010
        /*0198*/ 	.short	0x0108
        /*019a*/ 	.byte	0x14
	.zero		1


	//   ....[8]....
        /*019c*/ 	.word	0x00002090
        /*01a0*/ 	.word	0x000000ff
        /*01a4*/ 	.word	0x0000c018
        /*01a8*/ 	.short	0x0108
        /*01aa*/ 	.byte	0x14
	.zero		1


	//   ....[9]....
        /*01ac*/ 	.word	0x000021a0
        /*01b0*/ 	.word	0x000000ff
        /*01b4*/ 	.word	0x0000c000
        /*01b8*/ 	.short	0x010a
        /*01ba*/ 	.byte	0x12
	.zero		1


	//----- nvinfo : EIATTR_NUM_MBARRIERS
	.align		4
.L_37:
        /*01bc*/ 	.byte	0x03, 0x38
        /*01be*/ 	.short	0x0004


	//----- nvinfo : EIATTR_EXIT_INSTR_OFFSETS
	.align		4
        /*01c0*/ 	.byte	0x04, 0x1c
        /*01c2*/ 	.short	(.L_39 - .L_38)


	//   ....[0]....
.L_38:
        /*01c4*/ 	.word	0x00002190


	//----- nvinfo : EIATTR_REQNTID
	.align		4
.L_39:
        /*01c8*/ 	.byte	0x04, 0x10
        /*01ca*/ 	.short	(.L_41 - .L_40)
.L_40:
        /*01cc*/ 	.word	0x00000080
        /*01d0*/ 	.word	0x00000001
        /*01d4*/ 	.word	0x00000001


	//----- nvinfo : EIATTR_CRS_STACK_SIZE
	.align		4
.L_41:
        /*01d8*/ 	.byte	0x04, 0x1e
        /*01da*/ 	.short	(.L_43 - .L_42)
.L_42:
        /*01dc*/ 	.word	0x00000000


	//----- nvinfo : EIATTR_CBANK_PARAM_SIZE
	.align		4
.L_43:
        /*01e0*/ 	.byte	0x03, 0x19
        /*01e2*/ 	.short	0x0050


	//----- nvinfo : EIATTR_PARAM_CBANK
	.align		4
        /*01e4*/ 	.byte	0x04, 0x0a
        /*01e6*/ 	.short	(.L_45 - .L_44)
	.align		4
.L_44:
        /*01e8*/ 	.word	index@(.nv.constant0.gluon_wgmma)
        /*01ec*/ 	.short	0x0210
        /*01ee*/ 	.short	0x0050


	//----- nvinfo : EIATTR_SW_WAR
	.align		4
.L_45:
        /*01f0*/ 	.byte	0x04, 0x36
        /*01f2*/ 	.short	(.L_47 - .L_46)
.L_46:
        /*01f4*/ 	.word	0x00000008
.L_47:


//--------------------- .nv.callgraph             --------------------------
	.section	.nv.callgraph,"",@"SHT_CUDA_CALLGRAPH"
	.align	4
	.sectionentsize	8
	.align		4
        /*0000*/ 	.word	0x00000000
	.align		4
        /*0004*/ 	.word	0xffffffff
	.align		4
        /*0008*/ 	.word	0x00000000
	.align		4
        /*000c*/ 	.word	0xfffffffe
	.align		4
        /*0010*/ 	.word	0x00000000
	.align		4
        /*0014*/ 	.word	0xfffffffd
	.align		4
        /*0018*/ 	.word	0x00000000
	.align		4
        /*001c*/ 	.word	0xfffffffc


//--------------------- .text.gluon_wgmma         --------------------------
	.section	.text.gluon_wgmma,"ax",@progbits
	.align	128
        .global         gluon_wgmma
        .type           gluon_wgmma,@function
        .size           gluon_wgmma,(.L_x_52 - gluon_wgmma)
        .other          gluon_wgmma,@"STO_CUDA_ENTRY STV_DEFAULT"
gluon_wgmma:
.text.gluon_wgmma:
[----:B------:R-:W-:Y:S01]  /*0000*/  LDC R1, c[0x0][0x28] ;  /* 0x00000a00ff017b82 */ /* 0x000fe20000000800 */
[----:B------:R-:W1:Y:S07]  /*0010*/  S2R R0, SR_TID.X ;  /* 0x0000000000007919 */ /* 0x000e6e0000002100 */
[----:B------:R-:W2:Y:S01]  /*0020*/  S2UR UR4, SR_CgaCtaId ;  /* 0x00000000000479c3 */ /* 0x000ea20000008800 */
[----:B------:R-:W-:Y:S01]  /*0030*/  UMOV UR20, 0x400 ;  /* 0x0000040000147882 */ /* 0x000fe20000000000 */
[----:B------:R-:W-:Y:S01]  /*0040*/  ULDC UR6, c[0x0][0xc] ;  /* 0x0000030000067ab9 */ /* 0x000fe20000000800 */
[----:B------:R-:W-:Y:S01]  /*0050*/  ULDC.64 UR26, c[0x0][0x250] ;  /* 0x00009400001a7ab9 */ /* 0x000fe20000000a00 */
[----:B------:R-:W-:Y:S04]  /*0060*/  BSSY B0, `(.L_x_0) ;  /* 0x000001f000007945 */ /* 0x000fe80003800000 */
[----:B------:R-:W3:Y:S08]  /*0070*/  LDC R3, c[0x0][0x228] ;  /* 0x00008a00ff037b82 */ /* 0x000ef00000000800 */
[----:B------:R-:W4:Y:S08]  /*0080*/  LDC R12, c[0x0][0x230] ;  /* 0x00008c00ff0c7b82 */ /* 0x000f300000000800 */
[----:B------:R-:W-:Y:S01]  /*0090*/  S2UR UR21, SR_CTAID.Y ;  /* 0x00000000001579c3 */ /* 0x000fe20000002600 */
[----:B--2---:R-:W-:-:S03]  /*00a0*/  ULEA UR20, UR4, UR20, 0x18 ;  /* 0x0000001404147291 */ /* 0x004fc6000f8ec03f */
[----:B------:R-:W-:Y:S01]  /*00b0*/  ULDC UR4, c[0x0][0x10] ;  /* 0x0000040000047ab9 */ /* 0x000fe20000000800 */
[----:B-1----:R-:W-:-:S03]  /*00c0*/  LOP3.LUT R2, R0, 0x7f, RZ, 0xc0, !PT ;  /* 0x0000007f00027812 */ /* 0x002fc600078ec0ff */
[----:B------:R-:W1:Y:S01]  /*00d0*/  S2UR UR5, SR_CTAID.Z ;  /* 0x00000000000579c3 */ /* 0x000e620000002700 */
[----:B---3--:R-:W-:Y:S01]  /*00e0*/  VIADD R3, R3, 0xffffffff ;  /* 0xffffffff03037836 */ /* 0x008fe20000000000 */
[C---:B------:R-:W-:Y:S02]  /*00f0*/  ISETP.GE.U32.AND P0, PT, R2.reuse, 0x20, PT ;  /* 0x000000200200780c */ /* 0x040fe40003f06070 */
[C---:B------:R-:W-:Y:S02]  /*0100*/  ISETP.NE.U32.AND P2, PT, R2.reuse, RZ, PT ;  /* 0x000000ff0200720c */ /* 0x040fe40003f45070 */
[----:B------:R-:W-:Y:S02]  /*0110*/  LEA R13, R2, UR20, 0x2 ;  /* 0x00000014020d7c11 */ /* 0x000fe4000f8e10ff */
[----:B------:R-:W2:Y:S01]  /*0120*/  S2UR UR28, SR_CTAID.X ;  /* 0x00000000001c79c3 */ /* 0x000ea20000002500 */
[----:B----4-:R-:W-:-:S06]  /*0130*/  VIADD R8, R12, 0xffffffff ;  /* 0xffffffff0c087836 */ /* 0x010fcc0000000000 */
[----:B------:R3:W-:Y:S01]  /*0140*/  @!P0 STS [R13], RZ ;  /* 0x000000ff0d008388 */ /* 0x0007e20000000800 */
[----:B------:R-:W-:-:S03]  /*0150*/  NOP ;  /* 0x0000000000007918 */ /* 0x000fc60000000000 */
[----:B------:R3:W-:Y:S01]  /*0160*/  @!P2 STS [UR20+0x24], R3 ;  /* 0x00002403ff00a988 */ /* 0x0007e20008000814 */
[----:B-1----:R-:W-:-:S03]  /*0170*/  UIMAD UR4, UR5, UR4, UR21 ;  /* 0x00000004050472a4 */ /* 0x002fc6000f8e0215 */
[----:B------:R3:W-:Y:S01]  /*0180*/  @!P2 STS [UR20+0x20], R8 ;  /* 0x00002008ff00a988 */ /* 0x0007e20008000814 */
[----:B--2---:R-:W-:-:S04]  /*0190*/  UIMAD UR4, UR4, UR6, UR28 ;  /* 0x00000006040472a4 */ /* 0x004fc8000f8e021c */
[----:B------:R-:W-:-:S03]  /*01a0*/  UIMAD UR5, UR4, 0x180, URZ ;  /* 0x00000180040578a4 */ /* 0x000fc6000f8e023f */
[----:B------:R-:W-:Y:S01]  /*01b0*/  UMOV UR4, URZ ;  /* 0x0000003f00047c82 */ /* 0x000fe20008000000 */
[----:B------:R-:W-:-:S04]  /*01c0*/  UIADD3 UR22, UP0, UR5, UR26, URZ ;  /* 0x0000001a05167290 */ /* 0x000fc8000ff1e03f */
[----:B------:R-:W-:Y:S01]  /*01d0*/  ULEA.HI.X.SX32 UR23, UR5, UR27, 0x1, UP0 ;  /* 0x0000001b05177291 */ /* 0x000fe200080f0e3f */
[----:B---3--:R-:W-:Y:S11]  /*01e0*/  @P2 BRA `(.L_x_1) ;  /* 0x0000000000182947 */ /* 0x008ff60003800000 */
[----:B------:R-:W1:Y:S01]  /*01f0*/  LDS R4, [UR20+0x8] ;  /* 0x00000814ff047984 */ /* 0x000e620008000800 */
[----:B------:R-:W2:Y:S01]  /*0200*/  LDC.64 R6, c[0x0][0x210] ;  /* 0x00008400ff067b82 */ /* 0x000ea20000000a00 */
[----:B------:R-:W-:Y:S02]  /*0210*/  IMAD.MOV.U32 R5, RZ, RZ, 0x70 ;  /* 0x00000070ff057424 */ /* 0x000fe400078e00ff */
[----:B--2---:R2:W-:Y:S03]  /*0220*/  STS.64 [UR20], R6 ;  /* 0x00000006ff007988 */ /* 0x0045e60008000a14 */
[----:B-1----:R-:W-:-:S05]  /*0230*/  LOP3.LUT R4, R4, 0x10, R5, 0xd8, !PT ;  /* 0x0000001004047812 */ /* 0x002fca00078ed805 */
[----:B------:R2:W-:Y:S02]  /*0240*/  STS [UR20+0x8], R4 ;  /* 0x00000804ff007988 */ /* 0x0005e40008000814 */
.L_x_1:
[----:B------:R-:W-:Y:S05]  /*0250*/  BSYNC B0 ;  /* 0x0000000000007941 */ /* 0x000fea0003800000 */
.L_x_0:
[----:B------:R-:W-:Y:S04]  /*0260*/  BSSY B0, `(.L_x_2) ;  /* 0x000000a000007945 */ /* 0x000fe80003800000 */
[----:B------:R-:W-:Y:S05]  /*0270*/  @P2 BRA `(.L_x_3) ;  /* 0x0000000000202947 */ /* 0x000fea0003800000 */
[----:B--2---:R-:W1:Y:S01]  /*0280*/  LDS R4, [UR20+0x34] ;  /* 0x00003414ff047984 */ /* 0x004e620008000800 */
[----:B------:R-:W-:Y:S02]  /*0290*/  IMAD.MOV.U32 R5, RZ, RZ, 0x1f000000 ;  /* 0x1f000000ff057424 */ /* 0x000fe400078e00ff */
[----:B------:R-:W-:Y:S01]  /*02a0*/  @!P2 IMAD.MOV.U32 R6, RZ, RZ, 0x3f ;  /* 0x0000003fff06a424 */ /* 0x000fe200078e00ff */
[----:B------:R-:W2:Y:S02]  /*02b0*/  @!P2 LDS R7, [UR20+0x38] ;  /* 0x00003814ff07a984 */ /* 0x000ea40008000800 */
[----:B-1----:R-:W-:Y:S02]  /*02c0*/  LOP3.LUT R4, R4, 0xff000000, R5, 0xb8, !PT ;  /* 0xff00000004047812 */ /* 0x002fe400078eb805 */
[----:B--2---:R-:W-:-:S03]  /*02d0*/  @!P2 LOP3.LUT R5, R7, 0xff, R6, 0xb8, !PT ;  /* 0x000000ff0705a812 */ /* 0x004fc600078eb806 */
[----:B------:R1:W-:Y:S04]  /*02e0*/  STS [UR20+0x34], R4 ;  /* 0x00003404ff007988 */ /* 0x0003e80008000814 */
[----:B------:R1:W-:Y:S02]  /*02f0*/  @!P2 STS [UR20+0x38], R5 ;  /* 0x00003805ff00a988 */ /* 0x0003e40008000814 */
.L_x_3:
[----:B------:R-:W-:Y:S05]  /*0300*/  BSYNC B0 ;  /* 0x0000000000007941 */ /* 0x000fea0003800000 */
.L_x_2:
[----:B------:R-:W-:Y:S04]  /*0310*/  BSSY B0, `(.L_x_4) ;  /* 0x000000e000007945 */ /* 0x000fe80003800000 */
[----:B------:R-:W-:Y:S05]  /*0320*/  @P2 BRA `(.L_x_5) ;  /* 0x0000000000302947 */ /* 0x000fea0003800000 */
[----:B-1----:R-:W1:Y:S01]  /*0330*/  LDS R5, [UR20+0x34] ;  /* 0x00003414ff057984 */ /* 0x002e620008000800 */
[----:B--2---:R-:W2:Y:S03]  /*0340*/  LDC.64 R6, c[0x0][0x238] ;  /* 0x00008e00ff067b82 */ /* 0x004ea60000000a00 */
[----:B------:R-:W3:Y:S01]  /*0350*/  LDS R4, [UR20+0x1c] ;  /* 0x00001c14ff047984 */ /* 0x000ee20008000800 */
[C---:B--2---:R-:W-:Y:S01]  /*0360*/  SHF.L.U64.HI R7, R6.reuse, 0x1, R7 ;  /* 0x0000000106077819 */ /* 0x044fe20000010207 */
[----:B------:R-:W-:-:S03]  /*0370*/  IMAD.SHL.U32 R6, R6, 0x2, RZ ;  /* 0x0000000206067824 */ /* 0x000fc600078e00ff */
[--C-:B------:R-:W-:Y:S02]  /*0380*/  SHF.R.U32.HI R9, RZ, 0x4, R7.reuse ;  /* 0x00000004ff097819 */ /* 0x100fe40000011607 */
[----:B------:R-:W-:-:S05]  /*0390*/  SHF.R.U64 R6, R6, 0x4, R7 ;  /* 0x0000000406067819 */ /* 0x000fca0000001207 */
[----:B------:R4:W-:Y:S01]  /*03a0*/  STS [UR20+0xc], R6 ;  /* 0x00000c06ff007988 */ /* 0x0009e20008000814 */
[----:B-1----:R-:W-:Y:S02]  /*03b0*/  LOP3.LUT R5, R5, 0x7, RZ, 0xb8, !PT ;  /* 0x0000000705057812 */ /* 0x002fe400078eb8ff */
[----:B---3--:R-:W-:-:S03]  /*03c0*/  LOP3.LUT R4, R4, 0xf, R9, 0xb8, !PT ;  /* 0x0000000f04047812 */ /* 0x008fc600078eb809 */
[----:B------:R4:W-:Y:S04]  /*03d0*/  STS [UR20+0x34], R5 ;  /* 0x00003405ff007988 */ /* 0x0009e80008000814 */
[----:B------:R4:W-:Y:S02]  /*03e0*/  STS [UR20+0x1c], R4 ;  /* 0x00001c04ff007988 */ /* 0x0009e40008000814 */
.L_x_5:
[----:B------:R-:W-:Y:S05]  /*03f0*/  BSYNC B0 ;  /* 0x0000000000007941 */ /* 0x000fea0003800000 */
.L_x_4:
[----:B------:R-:W-:Y:S04]  /*0400*/  BSSY B1, `(.L_x_6) ;  /* 0x000001a000017945 */ /* 0x000fe80003800000 */
[----:B------:R-:W-:Y:S04]  /*0410*/  BSSY B0, `(.L_x_7) ;  /* 0x0000015000007945 */ /* 0x000fe80003800000 */
[----:B------:R-:W-:Y:S05]  /*0420*/  @P2 BRA `(.L_x_8) ;  /* 0x0000000000202947 */ /* 0x000fea0003800000 */
[----:B-12-4-:R-:W1:Y:S02]  /*0430*/  LDS R4, [UR20+0x34] ;  /* 0x00003414ff047984 */ /* 0x016e640008000800 */
[----:B-1----:R-:W-:-:S05]  /*0440*/  LOP3.LUT R4, R4, 0x38, RZ, 0xb8, !PT ;  /* 0x0000003804047812 */ /* 0x002fca00078eb8ff */
[----:B------:R1:W-:Y:S01]  /*0450*/  STS [UR20+0x34], R4 ;  /* 0x00003404ff007988 */ /* 0x0003e20008000814 */
[----:B------:R-:W-:Y:S05]  /*0460*/  @P2 BRA `(.L_x_9) ;  /* 0x0000000000202947 */ /* 0x000fea0003800000 */
[----:B-1----:R-:W1:Y:S01]  /*0470*/  LDS R4, [UR20+0x8] ;  /* 0x00000814ff047984 */ /* 0x002e620008000800 */
[----:B------:R-:W-:-:S05]  /*0480*/  IMAD.MOV.U32 R5, RZ, RZ, 0x780 ;  /* 0x00000780ff057424 */ /* 0x000fca00078e00ff */
[----:B-1----:R-:W-:-:S05]  /*0490*/  LOP3.LUT R4, R4, 0x500, R5, 0xd8, !PT ;  /* 0x0000050004047812 */ /* 0x002fca00078ed805 */
[----:B------:R3:W-:Y:S02]  /*04a0*/  STS [UR20+0x8], R4 ;  /* 0x00000804ff007988 */ /* 0x0007e40008000814 */
.L_x_8:
[----:B------:R-:W-:Y:S05]  /*04b0*/  @P2 BRA `(.L_x_10) ;  /* 0x0000000000282947 */ /* 0x000fea0003800000 */
[----:B-1234-:R-:W1:Y:S02]  /*04c0*/  LDS R4, [UR20+0x8] ;  /* 0x00000814ff047984 */ /* 0x01ee640008000800 */
[----:B-1----:R-:W-:-:S05]  /*04d0*/  LOP3.LUT R4, R4, 0x1800, RZ, 0xb8, !PT ;  /* 0x0000180004047812 */ /* 0x002fca00078eb8ff */
[----:B------:R2:W-:Y:S02]  /*04e0*/  STS [UR20+0x8], R4 ;  /* 0x00000804ff007988 */ /* 0x0005e40008000814 */
.L_x_9:
[----:B------:R-:W-:Y:S05]  /*04f0*/  @P2 BREAK B0 ;  /* 0x0000000000002942 */ /* 0x000fea0003800000 */
[----:B------:R-:W-:Y:S05]  /*0500*/  @P2 BRA `(.L_x_11) ;  /* 0x0000000000242947 */ /* 0x000fea0003800000 */
[----:B------:R-:W3:Y:S01]  /*0510*/  LDS R5, [UR20+0x8] ;  /* 0x00000814ff057984 */ /* 0x000ee20008000800 */
[----:B-12---:R-:W-:-:S05]  /*0520*/  IMAD.MOV.U32 R4, RZ, RZ, 0x6000 ;  /* 0x00006000ff047424 */ /* 0x006fca00078e00ff */
[----:B---3--:R-:W-:-:S04]  /*0530*/  LOP3.LUT R4, R5, 0x4000, R4, 0xd8, !PT ;  /* 0x0000400005047812 */ /* 0x008fc800078ed804 */
[----:B------:R-:W-:-:S05]  /*0540*/  LOP3.LUT R4, R4, 0x400000, RZ, 0xb8, !PT ;  /* 0x0040000004047812 */ /* 0x000fca00078eb8ff */
[----:B------:R5:W-:Y:S02]  /*0550*/  STS [UR20+0x8], R4 ;  /* 0x00000804ff007988 */ /* 0x000be40008000814 */
.L_x_10:
[----:B------:R-:W-:Y:S05]  /*0560*/  BSYNC B0 ;  /* 0x0000000000007941 */ /* 0x000fea0003800000 */
.L_x_7:
[----:B-12345:R-:W1:Y:S02]  /*0570*/  @!P2 LDS R4, [UR20+0x8] ;  /* 0x00000814ff04a984 */ /* 0x03ee640008000800 */
[----:B-1----:R-:W-:-:S05]  /*0580*/  @!P2 LOP3.LUT R4, R4, 0x8000, RZ, 0xb8, !PT ;  /* 0x000080000404a812 */ /* 0x002fca00078eb8ff */
[----:B------:R3:W-:Y:S02]  /*0590*/  @!P2 STS [UR20+0x8], R4 ;  /* 0x00000804ff00a988 */ /* 0x0007e40008000814 */
.L_x_11:
[----:B------:R-:W-:Y:S05]  /*05a0*/  BSYNC B1 ;  /* 0x0000000000017941 */ /* 0x000fea0003800000 */
.L_x_6:
[----:B------:R-:W-:Y:S05]  /*05b0*/  WARPSYNC.ALL ;  /* 0x0000000000007948 */ /* 0x000fea0003800000 */
[----:B------:R-:W-:Y:S05]  /*05c0*/  @P0 BRA `(.L_x_12) ;  /* 0x0000000000280947 */ /* 0x000fea0003800000 */
[----:B-123--:R-:W1:Y:S01]  /*05d0*/  S2R R4, SR_LANEID ;  /* 0x0000000000047919 */ /* 0x00ee620000000000 */
[----:B------:R-:W-:Y:S05]  /*05e0*/  WARPSYNC.ALL ;  /* 0x0000000000007948 */ /* 0x000fea0003800000 */
[----:B-1----:R-:W-:-:S05]  /*05f0*/  IMAD.SHL.U32 R6, R4, 0x4, RZ ;  /* 0x0000000404067824 */ /* 0x002fca00078e00ff */
[----:B------:R-:W1:Y:S01]  /*0600*/  LDS R7, [R6+UR20] ;  /* 0x0000001406077984 */ /* 0x000e620008000800 */
[----:B------:R-:W-:-:S05]  /*0610*/  IADD3 R4, P1, R6, UR22, RZ ;  /* 0x0000001606047c10 */ /* 0x000fca000ff3e0ff */
[----:B------:R-:W-:-:S05]  /*0620*/  IMAD.X R5, RZ, RZ, UR23, P1 ;  /* 0x00000017ff057e24 */ /* 0x000fca00088e06ff */
[----:B-1----:R4:W5:Y:S01]  /*0630*/  ATOMG.E.EXCH.STRONG.GPU PT, RZ, [R4], R7 ;  /* 0x0000000704ff73a8 */ /* 0x00296200041ee100 */
[----:B------:R-:W-:-:S04]  /*0640*/  DEPBAR {5,4,3,2,1,0} ;  /* 0x0000003f0000791a */ /* 0x000fc80000000000 */
[----:B------:R4:W-:Y:S01]  /*0650*/  UTMACCTL.IV [UR22] ;  /* 0x00000000160079b9 */ /* 0x0009e20008000000 */
[----:B------:R-:W-:Y:S01]  /*0660*/  NOP ;  /* 0x0000000000007918 */ /* 0x000fe20000000000 */
.L_x_12:
[----:B------:R-:W-:Y:S05]  /*0670*/  @P0 BRA `(.L_x_13) ;  /* 0x00000000000c0947 */ /* 0x000fea0003800000 */
[----:B------:R0:W-:Y:S01]  /*0680*/  UTMACMDFLUSH ;  /* 0x00000000000079b7 */ /* 0x0001e20000000000 */
[----:B------:R-:W-:Y:S05]  /*0690*/  @P0 BRA `(.L_x_13) ;  /* 0x0000000000040947 */ /* 0x000fea0003800000 */
[----:B------:R-:W-:-:S04]  /*06a0*/  DEPBAR.LE SB0, 0x0 ;  /* 0x000080000000791a */ /* 0x000fc80000000000 */
.L_x_13:
[----:B------:R-:W-:Y:S05]  /*06b0*/  WARPSYNC.ALL ;  /* 0x0000000000007948 */ /* 0x000fea0003800000 */
[----:B-----5:R-:W-:Y:S06]  /*06c0*/  BAR.SYNC.DEFER_BLOCKING 0x0 ;  /* 0x0000000000007b1d */ /* 0x020fec0000010000 */
[----:B------:R-:W-:Y:S02]  /*06d0*/  BSSY B1, `(.L_x_14) ;  /* 0x000000b000017945 */ /* 0x000fe40003800000 */
[----:B------:R-:W-:Y:S06]  /*06e0*/  BAR.SYNC.DEFER_BLOCKING 0x0 ;  /* 0x0000000000007b1d */ /* 0x000fec0000010000 */
[----:B------:R5:W-:Y:S01]  /*06f0*/  @!P0 STS [R13], RZ ;  /* 0x000000ff0d008388 */ /* 0x000be20000000800 */
[----:B------:R-:W-:Y:S01]  /*0700*/  NOP ;  /* 0x0000000000007918 */ /* 0x000fe20000000000 */
[----:B------:R-:W-:Y:S05]  /*0710*/  @P2 BRA `(.L_x_15) ;  /* 0x0000000000182947 */ /* 0x000fea0003800000 */
[----:B-1234-:R-:W1:Y:S01]  /*0720*/  LDS R4, [UR20+0x8] ;  /* 0x00000814ff047984 */ /* 0x01ee620008000800 */
[----:B------:R-:W2:Y:S01]  /*0730*/  LDC.64 R6, c[0x0][0x218] ;  /* 0x00008600ff067b82 */ /* 0x000ea20000000a00 */
[----:B------:R-:W-:Y:S02]  /*0740*/  IMAD.MOV.U32 R5, RZ, RZ, 0x70 ;  /* 0x00000070ff057424 */ /* 0x000fe400078e00ff */
[----:B--2---:R2:W-:Y:S03]  /*0750*/  STS.64 [UR20], R6 ;  /* 0x00000006ff007988 */ /* 0x0045e60008000a14 */
[----:B-1----:R-:W-:-:S05]  /*0760*/  LOP3.LUT R4, R4, 0x10, R5, 0xd8, !PT ;  /* 0x0000001004047812 */ /* 0x002fca00078ed805 */
[----:B------:R2:W-:Y:S02]  /*0770*/  STS [UR20+0x8], R4 ;  /* 0x00000804ff007988 */ /* 0x0005e40008000814 */
.L_x_15:
[----:B----4-:R-:W-:Y:S05]  /*0780*/  BSYNC B1 ;  /* 0x0000000000017941 */ /* 0x010fea0003800000 */
.L_x_14:
[----:B------:R-:W-:Y:S04]  /*0790*/  BSSY B2, `(.L_x_16) ;  /* 0x000000f000027945 */ /* 0x000fe80003800000 */
[----:B------:R-:W-:Y:S04]  /*07a0*/  BSSY B1, `(.L_x_17) ;  /* 0x000000c000017945 */ /* 0x000fe80003800000 */
[----:B------:R-:W-:Y:S05]  /*07b0*/  @P2 BRA `(.L_x_18) ;  /* 0x0000000000282947 */ /* 0x000fea0003800000 */
[----:B-123--:R-:W1:Y:S01]  /*07c0*/  LDS R4, [UR20+0x34] ;  /* 0x00003414ff047984 */ /* 0x00ee620008000800 */
[----:B------:R-:W-:Y:S01]  /*07d0*/  IMAD.MOV.U32 R5, RZ, RZ, 0x1f000000 ;  /* 0x1f000000ff057424 */ /* 0x000fe200078e00ff */
[----:B------:R-:W-:Y:S05]  /*07e0*/  @P2 BREAK B1 ;  /* 0x0000000000012942 */ /* 0x000fea0003800000 */
[----:B-1----:R-:W-:-:S05]  /*07f0*/  LOP3.LUT R4, R4, 0xff000000, R5, 0xb8, !PT ;  /* 0xff00000004047812 */ /* 0x002fca00078eb805 */
[----:B------:R1:W-:Y:S01]  /*0800*/  STS [UR20+0x34], R4 ;  /* 0x00003404ff007988 */ /* 0x0003e20008000814 */
[----:B------:R-:W-:Y:S05]  /*0810*/  @P2 BRA `(.L_x_19) ;  /* 0x0000000000182947 */ /* 0x000fea0003800000 */
[----:B------:R-:W2:Y:S01]  /*0820*/  LDS R5, [UR20+0x38] ;  /* 0x00003814ff057984 */ /* 0x000ea20008000800 */
[----:B-1----:R-:W-:-:S05]  /*0830*/  IMAD.MOV.U32 R4, RZ, RZ, 0x7f ;  /* 0x0000007fff047424 */ /* 0x002fca00078e00ff */
[----:B--2---:R-:W-:-:S05]  /*0840*/  LOP3.LUT R4, R5, 0xff, R4, 0xb8, !PT ;  /* 0x000000ff05047812 */ /* 0x004fca00078eb804 */
[----:B------:R4:W-:Y:S02]  /*0850*/  STS [UR20+0x38], R4 ;  /* 0x00003804ff007988 */ /* 0x0009e40008000814 */
.L_x_18:
[----:B------:R-:W-:Y:S05]  /*0860*/  BSYNC B1 ;  /* 0x0000000000017941 */ /* 0x000fea0003800000 */
.L_x_17:
[----:B------:R1:W-:Y:S02]  /*0870*/  @!P2 STS [UR20+0x20], R8 ;  /* 0x00002008ff00a988 */ /* 0x0003e40008000814 */
.L_x_19:
[----:B------:R-:W-:Y:S05]  /*0880*/  BSYNC B2 ;  /* 0x0000000000027941 */ /* 0x000fea0003800000 */
.L_x_16:
[----:B------:R-:W-:Y:S05]  /*0890*/  WARPSYNC.ALL ;  /* 0x0000000000007948 */ /* 0x000fea0003800000 */
[----:B--2---:R-:W2:Y:S01]  /*08a0*/  LDC R6, c[0x0][0x22c] ;  /* 0x00008b00ff067b82 */ /* 0x004ea20000000800 */
[----:B------:R-:W-:Y:S01]  /*08b0*/  BSSY B2, `(.L_x_20) ;  /* 0x0000010000027945 */ /* 0x000fe20003800000 */
[----:B--2---:R-:W-:-:S05]  /*08c0*/  VIADD R6, R6, 0xffffffff ;  /* 0xffffffff06067836 */ /* 0x004fca0000000000 */
[----:B------:R2:W-:Y:S01]  /*08d0*/  @!P2 STS [UR20+0x24], R6 ;  /* 0x00002406ff00a988 */ /* 0x0005e20008000814 */
[----:B------:R-:W-:Y:S05]  /*08e0*/  @P2 BRA `(.L_x_21) ;  /* 0x0000000000302947 */ /* 0x000fea0003800000 */
[----:B------:R-:W2:Y:S01]  /*08f0*/  LDS R5, [UR20+0x34] ;  /* 0x00003414ff057984 */ /* 0x000ea20008000800 */
[----:B------:R-:W2:Y:S03]  /*0900*/  LDC.64 R10, c[0x0][0x240] ;  /* 0x00009000ff0a7b82 */ /* 0x000ea60000000a00 */
[----:B-1-34-:R-:W1:Y:S01]  /*0910*/  LDS R4, [UR20+0x1c] ;  /* 0x00001c14ff047984 */ /* 0x01ae620008000800 */
[C---:B--2---:R-:W-:Y:S01]  /*0920*/  SHF.L.U64.HI R8, R10.reuse, 0x1, R11 ;  /* 0x000000010a087819 */ /* 0x044fe2000001020b */
[----:B------:R-:W-:-:S03]  /*0930*/  IMAD.SHL.U32 R7, R10, 0x2, RZ ;  /* 0x000000020a077824 */ /* 0x000fc600078e00ff */
[--C-:B------:R-:W-:Y:S02]  /*0940*/  SHF.R.U32.HI R9, RZ, 0x4, R8.reuse ;  /* 0x00000004ff097819 */ /* 0x100fe40000011608 */
[----:B------:R-:W-:-:S05]  /*0950*/  SHF.R.U64 R7, R7, 0x4, R8 ;  /* 0x0000000407077819 */ /* 0x000fca0000001208 */
[----:B------:R2:W-:Y:S01]  /*0960*/  STS [UR20+0xc], R7 ;  /* 0x00000c07ff007988 */ /* 0x0005e20008000814 */
[----:B------:R-:W-:Y:S02]  /*0970*/  LOP3.LUT R5, R5, 0x7, RZ, 0xb8, !PT ;  /* 0x0000000705057812 */ /* 0x000fe400078eb8ff */
[----:B-1----:R-:W-:-:S03]  /*0980*/  LOP3.LUT R4, R4, 0xf, R9, 0xb8, !PT ;  /* 0x0000000f04047812 */ /* 0x002fc600078eb809 */
[----:B------:R2:W-:Y:S04]  /*0990*/  STS [UR20+0x34], R5 ;  /* 0x00003405ff007988 */ /* 0x0005e80008000814 */
[----:B------:R2:W-:Y:S02]  /*09a0*/  STS [UR20+0x1c], R4 ;  /* 0x00001c04ff007988 */ /* 0x0005e40008000814 */
.L_x_21:
[----:B------:R-:W-:Y:S05]  /*09b0*/  BSYNC B2 ;  /* 0x0000000000027941 */ /* 0x000fea0003800000 */
.L_x_20:
[----:B------:R-:W-:Y:S04]  /*09c0*/  BSSY B3, `(.L_x_22) ;  /* 0x000001a000037945 */ /* 0x000fe80003800000 */
[----:B------:R-:W-:Y:S04]  /*09d0*/  BSSY B2, `(.L_x_23) ;  /* 0x0000015000027945 */ /* 0x000fe80003800000 */
[----:B------:R-:W-:Y:S05]  /*09e0*/  @P2 BRA `(.L_x_24) ;  /* 0x0000000000202947 */ /* 0x000fea0003800000 */
[----:B-1234-:R-:W1:Y:S02]  /*09f0*/  LDS R4, [UR20+0x34] ;  /* 0x00003414ff047984 */ /* 0x01ee640008000800 */
[----:B-1----:R-:W-:-:S05]  /*0a00*/  LOP3.LUT R4, R4, 0x38, RZ, 0xb8, !PT ;  /* 0x0000003804047812 */ /* 0x002fca00078eb8ff */
[----:B------:R1:W-:Y:S01]  /*0a10*/  STS [UR20+0x34], R4 ;  /* 0x00003404ff007988 */ /* 0x0003e20008000814 */
[----:B------:R-:W-:Y:S05]  /*0a20*/  @P2 BRA `(.L_x_25) ;  /* 0x0000000000202947 */ /* 0x000fea0003800000 */
[----:B-1----:R-:W1:Y:S01]  /*0a30*/  LDS R4, [UR20+0x8] ;  /* 0x00000814ff047984 */ /* 0x002e620008000800 */
[----:B------:R-:W-:-:S05]  /*0a40*/  IMAD.MOV.U32 R5, RZ, RZ, 0x780 ;  /* 0x00000780ff057424 */ /* 0x000fca00078e00ff */
[----:B-1----:R-:W-:-:S05]  /*0a50*/  LOP3.LUT R4, R4, 0x500, R5, 0xd8, !PT ;  /* 0x0000050004047812 */ /* 0x002fca00078ed805 */
[----:B------:R1:W-:Y:S02]  /*0a60*/  STS [UR20+0x8], R4 ;  /* 0x00000804ff007988 */ /* 0x0003e40008000814 */
.L_x_24:
[----:B------:R-:W-:Y:S05]  /*0a70*/  @P2 BRA `(.L_x_26) ;  /* 0x0000000000282947 */ /* 0x000fea0003800000 */
[----:B-1234-:R-:W1:Y:S02]  /*0a80*/  LDS R4, [UR20+0x8] ;  /* 0x00000814ff047984 */ /* 0x01ee640008000800 */
[----:B-1----:R-:W-:-:S05]  /*0a90*/  LOP3.LUT R4, R4, 0x1800, RZ, 0xb8, !PT ;  /* 0x0000180004047812 */ /* 0x002fca00078eb8ff */
[----:B------:R2:W-:Y:S02]  /*0aa0*/  STS [UR20+0x8], R4 ;  /* 0x00000804ff007988 */ /* 0x0005e40008000814 */
.L_x_25:
[----:B------:R-:W-:Y:S05]  /*0ab0*/  @P2 BREAK B2 ;  /* 0x0000000000022942 */ /* 0x000fea0003800000 */
[----:B------:R-:W-:Y:S05]  /*0ac0*/  @P2 BRA `(.L_x_27) ;  /* 0x0000000000242947 */ /* 0x000fea0003800000 */
[----:B-12---:R-:W1:Y:S01]  /*0ad0*/  LDS R4, [UR20+0x8] ;  /* 0x00000814ff047984 */ /* 0x006e620008000800 */
[----:B------:R-:W-:-:S05]  /*0ae0*/  IMAD.MOV.U32 R5, RZ, RZ, 0x6000 ;  /* 0x00006000ff057424 */ /* 0x000fca00078e00ff */
[----:B-1----:R-:W-:-:S04]  /*0af0*/  LOP3.LUT R4, R4, 0x4000, R5, 0xd8, !PT ;  /* 0x0000400004047812 */ /* 0x002fc800078ed805 */
[----:B------:R-:W-:-:S05]  /*0b00*/  LOP3.LUT R4, R4, 0x400000, RZ, 0xb8, !PT ;  /* 0x0040000004047812 */ /* 0x000fca00078eb8ff */
[----:B------:R1:W-:Y:S02]  /*0b10*/  STS [UR20+0x8], R4 ;  /* 0x00000804ff007988 */ /* 0x0003e40008000814 */
.L_x_26:
[----:B------:R-:W-:Y:S05]  /*0b20*/  BSYNC B2 ;  /* 0x0000000000027941 */ /* 0x000fea0003800000 */
.L_x_23:
[----:B-1234-:R-:W1:Y:S02]  /*0b30*/  @!P2 LDS R4, [UR20+0x8] ;  /* 0x00000814ff04a984 */ /* 0x01ee640008000800 */
[----:B-1----:R-:W-:-:S05]  /*0b40*/  @!P2 LOP3.LUT R4, R4, 0x8000, RZ, 0xb8, !PT ;  /* 0x000080000404a812 */ /* 0x002fca00078eb8ff */
[----:B------:R3:W-:Y:S02]  /*0b50*/  @!P2 STS [UR20+0x8], R4 ;  /* 0x00000804ff00a988 */ /* 0x0007e40008000814 */
.L_x_27:
[----:B------:R-:W-:Y:S05]  /*0b60*/  BSYNC B3 ;  /* 0x0000000000037941 */ /* 0x000fea0003800000 */
.L_x_22:
[----:B------:R-:W-:Y:S05]  /*0b70*/  WARPSYNC.ALL ;  /* 0x0000000000007948 */ /* 0x000fea0003800000 */
[----:B------:R-:W-:-:S04]  /*0b80*/  UIADD3 UR25, UR5, 0x80, URZ ;  /* 0x0000008005197890 */ /* 0x000fc8000fffe03f */
[----:B------:R-:W-:-:S04]  /*0b90*/  UIADD3 UR24, UP0, UR25, UR26, URZ ;  /* 0x0000001a19187290 */ /* 0x000fc8000ff1e03f */
[----:B------:R-:W-:Y:S01]  /*0ba0*/  ULEA.HI.X.SX32 UR25, UR25, UR27, 0x1, UP0 ;  /* 0x0000001b19197291 */ /* 0x000fe200080f0e3f */
[----:B------:R-:W-:Y:S11]  /*0bb0*/  @P0 BRA `(.L_x_28) ;  /* 0x0000000000280947 */ /* 0x000ff60003800000 */
[----:B-123--:R-:W1:Y:S01]  /*0bc0*/  S2R R4, SR_LANEID ;  /* 0x0000000000047919 */ /* 0x00ee620000000000 */
[----:B------:R-:W-:Y:S05]  /*0bd0*/  WARPSYNC.ALL ;  /* 0x0000000000007948 */ /* 0x000fea0003800000 */
[----:B-1----:R-:W-:-:S05]  /*0be0*/  IMAD.SHL.U32 R8, R4, 0x4, RZ ;  /* 0x0000000404087824 */ /* 0x002fca00078e00ff */
[----:B------:R-:W1:Y:S01]  /*0bf0*/  LDS R7, [R8+UR20] ;  /* 0x0000001408077984 */ /* 0x000e620008000800 */
[----:B------:R-:W-:-:S05]  /*0c00*/  IADD3 R4, P1, R8, UR24, RZ ;  /* 0x0000001808047c10 */ /* 0x000fca000ff3e0ff */
[----:B------:R-:W-:-:S05]  /*0c10*/  IMAD.X R5, RZ, RZ, UR25, P1 ;  /* 0x00000019ff057e24 */ /* 0x000fca00088e06ff */
[----:B-1----:R4:W2:Y:S01]  /*0c20*/  ATOMG.E.EXCH.STRONG.GPU PT, RZ, [R4], R7 ;  /* 0x0000000704ff73a8 */ /* 0x0028a200041ee100 */
[----:B------:R-:W-:-:S04]  /*0c30*/  DEPBAR {5,4,3,2,1,0} ;  /* 0x0000003f0000791a */ /* 0x000fc80000000000 */
[----:B------:R4:W-:Y:S01]  /*0c40*/  UTMACCTL.IV [UR24] ;  /* 0x00000000180079b9 */ /* 0x0009e20008000000 */
[----:B------:R-:W-:Y:S01]  /*0c50*/  NOP ;  /* 0x0000000000007918 */ /* 0x000fe20000000000 */
.L_x_28:
[----:B------:R-:W-:Y:S05]  /*0c60*/  @P0 BRA `(.L_x_29) ;  /* 0x00000000000c0947 */ /* 0x000fea0003800000 */
[----:B------:R0:W-:Y:S01]  /*0c70*/  UTMACMDFLUSH ;  /* 0x00000000000079b7 */ /* 0x0001e20000000000 */
[----:B------:R-:W-:Y:S05]  /*0c80*/  @P0 BRA `(.L_x_29) ;  /* 0x0000000000040947 */ /* 0x000fea0003800000 */
[----:B------:R-:W-:-:S04]  /*0c90*/  DEPBAR.LE SB0, 0x0 ;  /* 0x000080000000791a */ /* 0x000fc80000000000 */
.L_x_29:
[----:B------:R-:W-:Y:S05]  /*0ca0*/  WARPSYNC.ALL ;  /* 0x0000000000007948 */ /* 0x000fea0003800000 */
[----:B--2---:R-:W-:Y:S06]  /*0cb0*/  BAR.SYNC.DEFER_BLOCKING 0x0 ;  /* 0x0000000000007b1d */ /* 0x004fec0000010000 */
[----:B------:R-:W-:Y:S02]  /*0cc0*/  BSSY B3, `(.L_x_30) ;  /* 0x000000b000037945 */ /* 0x000fe40003800000 */
[----:B------:R-:W-:Y:S06]  /*0cd0*/  BAR.SYNC.DEFER_BLOCKING 0x0 ;  /* 0x0000000000007b1d */ /* 0x000fec0000010000 */
[----:B------:R2:W-:Y:S01]  /*0ce0*/  @!P0 STS [R13], RZ ;  /* 0x000000ff0d008388 */ /* 0x0005e20000000800 */
[----:B------:R-:W-:Y:S01]  /*0cf0*/  NOP ;  /* 0x0000000000007918 */ /* 0x000fe20000000000 */
[----:B------:R-:W-:Y:S05]  /*0d00*/  @P2 BRA `(.L_x_31) ;  /* 0x0000000000182947 */ /* 0x000fea0003800000 */
[----:B-1-34-:R-:W1:Y:S01]  /*0d10*/  LDS R4, [UR20+0x8] ;  /* 0x00000814ff047984 */ /* 0x01ae620008000800 */
[----:B------:R-:W3:Y:S01]  /*0d20*/  LDC.64 R8, c[0x0][0x220] ;  /* 0x00008800ff087b82 */ /* 0x000ee20000000a00 */
[----:B------:R-:W-:Y:S02]  /*0d30*/  IMAD.MOV.U32 R5, RZ, RZ, 0x70 ;  /* 0x00000070ff057424 */ /* 0x000fe400078e00ff */
[----:B---3--:R3:W-:Y:S03]  /*0d40*/  STS.64 [UR20], R8 ;  /* 0x00000008ff007988 */ /* 0x0087e60008000a14 */
[----:B-1----:R-:W-:-:S05]  /*0d50*/  LOP3.LUT R4, R4, 0x10, R5, 0xd8, !PT ;  /* 0x0000001004047812 */ /* 0x002fca00078ed805 */
[----:B------:R3:W-:Y:S02]  /*0d60*/  STS [UR20+0x8], R4 ;  /* 0x00000804ff007988 */ /* 0x0007e40008000814 */
.L_x_31:
[----:B----4-:R-:W-:Y:S05]  /*0d70*/  BSYNC B3 ;  /* 0x0000000000037941 */ /* 0x010fea0003800000 */
.L_x_30:
[----:B------:R-:W-:Y:S04]  /*0d80*/  BSSY B4, `(.L_x_32) ;  /* 0x0000011000047945 */ /* 0x000fe80003800000 */
[----:B------:R-:W-:Y:S04]  /*0d90*/  BSSY B3, `(.L_x_33) ;  /* 0x000000e000037945 */ /* 0x000fe80003800000 */
[----:B------:R-:W-:Y:S05]  /*0da0*/  @P2 BRA `(.L_x_34) ;  /* 0x0000000000242947 */ /* 0x000fea0003800000 */
[----:B-1-3--:R-:W1:Y:S01]  /*0db0*/  LDS R4, [UR20+0x34] ;  /* 0x00003414ff047984 */ /* 0x00ae620008000800 */
[----:B------:R-:W-:-:S05]  /*0dc0*/  IMAD.MOV.U32 R5, RZ, RZ, 0x3f000000 ;  /* 0x3f000000ff057424 */ /* 0x000fca00078e00ff */
[----:B-1----:R-:W-:-:S05]  /*0dd0*/  LOP3.LUT R4, R4, 0xff000000, R5, 0xb8, !PT ;  /* 0xff00000004047812 */ /* 0x002fca00078eb805 */
[----:B------:R1:W-:Y:S01]  /*0de0*/  STS [UR20+0x34], R4 ;  /* 0x00003404ff007988 */ /* 0x0003e20008000814 */
[----:B------:R-:W-:Y:S05]  /*0df0*/  @P2 BRA `(.L_x_35) ;  /* 0x00000000001c2947 */ /* 0x000fea0003800000 */
[----:B-1----:R-:W1:Y:S01]  /*0e00*/  LDS R4, [UR20+0x38] ;  /* 0x00003814ff047984 */ /* 0x002e620008000800 */
[----:B------:R-:W-:-:S05]  /*0e10*/  IMAD.MOV.U32 R5, RZ, RZ, 0x3f ;  /* 0x0000003fff057424 */ /* 0x000fca00078e00ff */
[----:B-1----:R-:W-:-:S05]  /*0e20*/  LOP3.LUT R4, R4, 0xff, R5, 0xb8, !PT ;  /* 0x000000ff04047812 */ /* 0x002fca00078eb805 */
[----:B------:R4:W-:Y:S02]  /*0e30*/  STS [UR20+0x38], R4 ;  /* 0x00003804ff007988 */ /* 0x0009e40008000814 */
.L_x_34:
[----:B------:R-:W-:Y:S05]  /*0e40*/  @P2 BREAK B3 ;  /* 0x0000000000032942 */ /* 0x000fea0003800000 */
[----:B------:R-:W-:Y:S05]  /*0e50*/  @P2 BRA `(.L_x_36) ;  /* 0x00000000000c2947 */ /* 0x000fea0003800000 */
[----:B------:R1:W-:Y:S02]  /*0e60*/  STS [UR20+0x20], R6 ;  /* 0x00002006ff007988 */ /* 0x0003e40008000814 */
.L_x_35:
[----:B------:R-:W-:Y:S05]  /*0e70*/  BSYNC B3 ;  /* 0x0000000000037941 */ /* 0x000fea0003800000 */
.L_x_33:
[----:B------:R1:W-:Y:S02]  /*0e80*/  @!P2 STS [UR20+0x24], R3 ;  /* 0x00002403ff00a988 */ /* 0x0003e40008000814 */
.L_x_36:
[----:B------:R-:W-:Y:S05]  /*0e90*/  BSYNC B4 ;  /* 0x0000000000047941 */ /* 0x000fea0003800000 */
.L_x_32:
[----:B------:R-:W-:Y:S05]  /*0ea0*/  WARPSYNC.ALL ;  /* 0x0000000000007948 */ /* 0x000fea0003800000 */
[----:B------:R-:W-:Y:S04]  /*0eb0*/  BSSY B4, `(.L_x_37) ;  /* 0x000000e000047945 */ /* 0x000fe80003800000 */
[----:B------:R-:W-:Y:S05]  /*0ec0*/  @P2 BRA `(.L_x_38) ;  /* 0x0000000000302947 */ /* 0x000fea0003800000 */
[----:B-1-34-:R-:W1:Y:S01]  /*0ed0*/  LDS R4, [UR20+0x34] ;  /* 0x00003414ff047984 */ /* 0x01ae620008000800 */
[----:B------:R-:W3:Y:S03]  /*0ee0*/  LDC.64 R8, c[0x0][0x248] ;  /* 0x00009200ff087b82 */ /* 0x000ee60000000a00 */
[----:B------:R-:W4:Y:S01]  /*0ef0*/  LDS R3, [UR20+0x1c] ;  /* 0x00001c14ff037984 */ /* 0x000f220008000800 */
[C---:B---3--:R-:W-:Y:S01]  /*0f00*/  SHF.L.U64.HI R6, R8.reuse, 0x1, R9 ;  /* 0x0000000108067819 */ /* 0x048fe20000010209 */
[----:B------:R-:W-:-:S03]  /*0f10*/  IMAD.SHL.U32 R5, R8, 0x2, RZ ;  /* 0x0000000208057824 */ /* 0x000fc600078e00ff */
[--C-:B------:R-:W-:Y:S02]  /*0f20*/  SHF.R.U32.HI R8, RZ, 0x4, R6.reuse ;  /* 0x00000004ff087819 */ /* 0x100fe40000011606 */
[----:B------:R-:W-:-:S05]  /*0f30*/  SHF.R.U64 R5, R5, 0x4, R6 ;  /* 0x0000000405057819 */ /* 0x000fca0000001206 */
[----:B------:R3:W-:Y:S01]  /*0f40*/  STS [UR20+0xc], R5 ;  /* 0x00000c05ff007988 */ /* 0x0007e20008000814 */
[----:B-1----:R-:W-:Y:S02]  /*0f50*/  LOP3.LUT R4, R4, 0x7, RZ, 0xb8, !PT ;  /* 0x0000000704047812 */ /* 0x002fe400078eb8ff */
[----:B----4-:R-:W-:-:S03]  /*0f60*/  LOP3.LUT R3, R3, 0xf, R8, 0xb8, !PT ;  /* 0x0000000f03037812 */ /* 0x010fc600078eb808 */
[----:B------:R3:W-:Y:S04]  /*0f70*/  STS [UR20+0x34], R4 ;  /* 0x00003404ff007988 */ /* 0x0007e80008000814 */
[----:B------:R3:W-:Y:S02]  /*0f80*/  STS [UR20+0x1c], R3 ;  /* 0x00001c03ff007988 */ /* 0x0007e40008000814 */
.L_x_38:
[----:B------:R-:W-:Y:S05]  /*0f90*/  BSYNC B4 ;  /* 0x0000000000047941 */ /* 0x000fea0003800000 */
.L_x_37:
[----:B------:R-:W-:Y:S04]  /*0fa0*/  BSSY B4, `(.L_x_39) ;  /* 0x000001a000047945 */ /* 0x000fe80003800000 */
[----:B------:R-:W-:Y:S04]  /*0fb0*/  BSSY B5, `(.L_x_40) ;  /* 0x0000015000057945 */ /* 0x000fe80003800000 */
[----:B------:R-:W-:Y:S05]  /*0fc0*/  @P2 BRA `(.L_x_41) ;  /* 0x0000000000202947 */ /* 0x000fea0003800000 */
[----:B-1-3--:R-:W1:Y:S02]  /*0fd0*/  LDS R3, [UR20+0x34] ;  /* 0x00003414ff037984 */ /* 0x00ae640008000800 */
[----:B-1----:R-:W-:-:S05]  /*0fe0*/  LOP3.LUT R3, R3, 0x38, RZ, 0xb8, !PT ;  /* 0x0000003803037812 */ /* 0x002fca00078eb8ff */
[----:B------:R1:W-:Y:S01]  /*0ff0*/  STS [UR20+0x34], R3 ;  /* 0x00003403ff007988 */ /* 0x0003e20008000814 */
[----:B------:R-:W-:Y:S05]  /*1000*/  @P2 BRA `(.L_x_42) ;  /* 0x0000000000202947 */ /* 0x000fea0003800000 */
[----:B-1----:R-:W1:Y:S01]  /*1010*/  LDS R3, [UR20+0x8] ;  /* 0x00000814ff037984 */ /* 0x002e620008000800 */
[----:B----4-:R-:W-:-:S05]  /*1020*/  IMAD.MOV.U32 R4, RZ, RZ, 0x780 ;  /* 0x00000780ff047424 */ /* 0x010fca00078e00ff */
[----:B-1----:R-:W-:-:S05]  /*1030*/  LOP3.LUT R3, R3, 0x500, R4, 0xd8, !PT ;  /* 0x0000050003037812 */ /* 0x002fca00078ed804 */
[----:B------:R1:W-:Y:S02]  /*1040*/  STS [UR20+0x8], R3 ;  /* 0x00000803ff007988 */ /* 0x0003e40008000814 */
.L_x_41:
[----:B------:R-:W-:Y:S05]  /*1050*/  @P2 BRA `(.L_x_43) ;  /* 0x0000000000282947 */ /* 0x000fea0003800000 */
[----:B-1-3--:R-:W1:Y:S02]  /*1060*/  LDS R3, [UR20+0x8] ;  /* 0x00000814ff037984 */ /* 0x00ae640008000800 */
[----:B-1----:R-:W-:-:S05]  /*1070*/  LOP3.LUT R3, R3, 0x1800, RZ, 0xb8, !PT ;  /* 0x0000180003037812 */ /* 0x002fca00078eb8ff */
[----:B------:R3:W-:Y:S02]  /*1080*/  STS [UR20+0x8], R3 ;  /* 0x00000803ff007988 */ /* 0x0007e40008000814 */
.L_x_42:
[----:B------:R-:W-:Y:S05]  /*1090*/  @P2 BREAK B5 ;  /* 0x0000000000052942 */ /* 0x000fea0003800000 */
[----:B------:R-:W-:Y:S05]  /*10a0*/  @P2 BRA `(.L_x_44) ;  /* 0x0000000000242947 */ /* 0x000fea0003800000 */
[----:B-1-3--:R-:W1:Y:S01]  /*10b0*/  LDS R3, [UR20+0x8] ;  /* 0x00000814ff037984 */ /* 0x00ae620008000800 */
[----:B----4-:R-:W-:-:S05]  /*10c0*/  IMAD.MOV.U32 R4, RZ, RZ, 0x6000 ;  /* 0x00006000ff047424 */ /* 0x010fca00078e00ff */
[----:B-1----:R-:W-:-:S04]  /*10d0*/  LOP3.LUT R3, R3, 0x6000, R4, 0xd8, !PT ;  /* 0x0000600003037812 */ /* 0x002fc800078ed804 */
[----:B------:R-:W-:-:S05]  /*10e0*/  LOP3.LUT R3, R3, 0x400000, RZ, 0xb8, !PT ;  /* 0x0040000003037812 */ /* 0x000fca00078eb8ff */
[----:B------:R1:W-:Y:S02]  /*10f0*/  STS [UR20+0x8], R3 ;  /* 0x00000803ff007988 */ /* 0x0003e40008000814 */
.L_x_43:
[----:B------:R-:W-:Y:S05]  /*1100*/  BSYNC B5 ;  /* 0x0000000000057941 */ /* 0x000fea0003800000 */
.L_x_40:
[----:B-1-3--:R-:W1:Y:S02]  /*1110*/  @!P2 LDS R3, [UR20+0x8] ;  /* 0x00000814ff03a984 */ /* 0x00ae640008000800 */
[----:B-1----:R-:W-:-:S05]  /*1120*/  @!P2 LOP3.LUT R3, R3, 0x8000, RZ, 0xb8, !PT ;  /* 0x000080000303a812 */ /* 0x002fca00078eb8ff */
[----:B------:R1:W-:Y:S02]  /*1130*/  @!P2 STS [UR20+0x8], R3 ;  /* 0x00000803ff00a988 */ /* 0x0003e40008000814 */
.L_x_44:
[----:B------:R-:W-:Y:S05]  /*1140*/  BSYNC B4 ;  /* 0x0000000000047941 */ /* 0x000fea0003800000 */
.L_x_39:
[----:B------:R-:W-:Y:S05]  /*1150*/  WARPSYNC.ALL ;  /* 0x0000000000007948 */ /* 0x000fea0003800000 */
[----:B------:R-:W-:Y:S01]  /*1160*/  UIADD3 UR5, UR5, 0x100, URZ ;  /* 0x0000010005057890 */ /* 0x000fe2000fffe03f */
[----:B------:R-:W-:Y:S02]  /*1170*/  ISETP.GE.AND P1, PT, R12, 0x1, PT ;  /* 0x000000010c00780c */ /* 0x000fe40003f26270 */
[----:B------:R-:W-:Y:S02]  /*1180*/  CS2R R24, SRZ ;  /* 0x0000000000187805 */ /* 0x000fe4000001ff00 */
[----:B------:R-:W-:Y:S01]  /*1190*/  CS2R R26, SRZ ;  /* 0x00000000001a7805 */ /* 0x000fe2000001ff00 */
[----:B------:R-:W-:Y:S01]  /*11a0*/  UIADD3 UR26, UP0, UR5, UR26, URZ ;  /* 0x0000001a051a7290 */ /* 0x000fe2000ff1e03f */
[----:B------:R-:W-:-:S02]  /*11b0*/  CS2R R28, SRZ ;  /* 0x00000000001c7805 */ /* 0x000fc4000001ff00 */
[----:B------:R-:W-:Y:S02]  /*11c0*/  CS2R R30, SRZ ;  /* 0x00000000001e7805 */ /* 0x000fe4000001ff00 */
[----:B------:R-:W-:Y:S01]  /*11d0*/  CS2R R32, SRZ ;  /* 0x0000000000207805 */ /* 0x000fe2000001ff00 */
[----:B------:R-:W-:Y:S01]  /*11e0*/  ULEA.HI.X.SX32 UR27, UR5, UR27, 0x1, UP0 ;  /* 0x0000001b051b7291 */ /* 0x000fe200080f0e3f */
[----:B------:R-:W-:Y:S02]  /*11f0*/  CS2R R34, SRZ ;  /* 0x0000000000227805 */ /* 0x000fe4000001ff00 */
[----:B------:R-:W-:Y:S02]  /*1200*/  CS2R R36, SRZ ;  /* 0x0000000000247805 */ /* 0x000fe4000001ff00 */
[----:B------:R-:W-:Y:S02]  /*1210*/  CS2R R38, SRZ ;  /* 0x0000000000267805 */ /* 0x000fe4000001ff00 */
[----:B------:R-:W-:-:S02]  /*1220*/  CS2R R40, SRZ ;  /* 0x0000000000287805 */ /* 0x000fc4000001ff00 */
[----:B------:R-:W-:Y:S02]  /*1230*/  CS2R R42, SRZ ;  /* 0x00000000002a7805 */ /* 0x000fe4000001ff00 */
[----:B------:R-:W-:Y:S02]  /*1240*/  CS2R R44, SRZ ;  /* 0x00000000002c7805 */ /* 0x000fe4000001ff00 */
        /* <DEDUP_REMOVED lines=9> */
[----:B------:R-:W-:Y:S01]  /*12e0*/  CS2R R64, SRZ ;  /* 0x0000000000407805 */ /* 0x000fe2000001ff00 */
[----:B------:R-:W-:Y:S01]  /*12f0*/  IMAD.MOV.U32 R66, RZ, RZ, RZ ;  /* 0x000000ffff427224 */ /* 0x000fe200078e00ff */
[----:B------:R-:W-:Y:S06]  /*1300*/  @P0 BRA `(.L_x_45) ;  /* 0x0000000000280947 */ /* 0x000fec0003800000 */
[----:B-1-3--:R-:W1:Y:S01]  /*1310*/  S2R R3, SR_LANEID ;  /* 0x0000000000037919 */ /* 0x00ae620000000000 */
[----:B------:R-:W-:Y:S05]  /*1320*/  WARPSYNC.ALL ;  /* 0x0000000000007948 */ /* 0x000fea0003800000 */
[----:B-1----:R-:W-:-:S05]  /*1330*/  IMAD.SHL.U32 R6, R3, 0x4, RZ ;  /* 0x0000000403067824 */ /* 0x002fca00078e00ff */
[----:B------:R-:W1:Y:S01]  /*1340*/  LDS R3, [R6+UR20] ;  /* 0x0000001406037984 */ /* 0x000e620008000800 */
[----:B----4-:R-:W-:-:S05]  /*1350*/  IADD3 R4, P3, R6, UR26, RZ ;  /* 0x0000001a06047c10 */ /* 0x010fca000ff7e0ff */
[----:B------:R-:W-:-:S05]  /*1360*/  IMAD.X R5, RZ, RZ, UR27, P3 ;  /* 0x0000001bff057e24 */ /* 0x000fca00098e06ff */
[----:B-1----:R1:W3:Y:S01]  /*1370*/  ATOMG.E.EXCH.STRONG.GPU PT, RZ, [R4], R3 ;  /* 0x0000000304ff73a8 */ /* 0x0022e200041ee100 */
[----:B------:R-:W-:-:S04]  /*1380*/  DEPBAR {5,4,3,2,1,0} ;  /* 0x0000003f0000791a */ /* 0x000fc80000000000 */
[----:B------:R1:W-:Y:S01]  /*1390*/  UTMACCTL.IV [UR26] ;  /* 0x000000001a0079b9 */ /* 0x0003e20008000000 */
[----:B------:R-:W-:Y:S01]  /*13a0*/  NOP ;  /* 0x0000000000007918 */ /* 0x000fe20000000000 */
.L_x_45:
[----:B------:R-:W-:Y:S05]  /*13b0*/  @P0 BRA `(.L_x_46) ;  /* 0x00000000000c0947 */ /* 0x000fea0003800000 */
[----:B------:R0:W-:Y:S01]  /*13c0*/  UTMACMDFLUSH ;  /* 0x00000000000079b7 */ /* 0x0001e20000000000 */
[----:B------:R-:W-:Y:S05]  /*13d0*/  @P0 BRA `(.L_x_46) ;  /* 0x0000000000040947 */ /* 0x000fea0003800000 */
[----:B------:R-:W-:-:S04]  /*13e0*/  DEPBAR.LE SB0, 0x0 ;  /* 0x000080000000791a */ /* 0x000fc80000000000 */
.L_x_46:
[----:B------:R-:W-:Y:S05]  /*13f0*/  WARPSYNC.ALL ;  /* 0x0000000000007948 */ /* 0x000fea0003800000 */
[----:B---3--:R-:W-:Y:S01]  /*1400*/  BAR.SYNC.DEFER_BLOCKING 0x0 ;  /* 0x0000000000007b1d */ /* 0x008fe20000010000 */
[----:B------:R-:W-:Y:S01]  /*1410*/  USHF.L.U32 UR15, UR28, 0x6, URZ ;  /* 0x000000061c0f7899 */ /* 0x000fe2000800063f */
[----:B------:R-:W-:Y:S01]  /*1420*/  IMAD.MOV.U32 R67, RZ, RZ, RZ ;  /* 0x000000ffff437224 */ /* 0x000fe200078e00ff */
[----:B------:R-:W-:Y:S02]  /*1430*/  CS2R R68, SRZ ;  /* 0x0000000000447805 */ /* 0x000fe4000001ff00 */
[----:B------:R-:W-:-:S02]  /*1440*/  CS2R R70, SRZ ;  /* 0x0000000000467805 */ /* 0x000fc4000001ff00 */
[----:B------:R-:W-:Y:S01]  /*1450*/  CS2R R72, SRZ ;  /* 0x0000000000487805 */ /* 0x000fe2000001ff00 */
[----:B------:R-:W-:Y:S01]  /*1460*/  VOTEU.ALL UP0, P2 ;  /* 0x00000000003f7886 */ /* 0x000fe20001000000 */
[----:B------:R-:W-:Y:S01]  /*1470*/  UMOV UR6, 0x1 ;  /* 0x0000000100067882 */ /* 0x000fe20000000000 */
[----:B------:R-:W-:Y:S01]  /*1480*/  VOTEU.ALL UP1, P2 ;  /* 0x00000000003f7886 */ /* 0x000fe20001020000 */
[----:B------:R-:W-:Y:S01]  /*1490*/  VOTEU.ALL UP2, P2 ;  /* 0x00000000003f7886 */ /* 0x000fe20001040000 */
[----:B------:R-:W-:Y:S01]  /*14a0*/  VOTEU.ALL UP3, P2 ;  /* 0x00000000003f7886 */ /* 0x000fe20001060000 */
[----:B------:R-:W-:-:S04]  /*14b0*/  @!UP0 UIADD3 UR8, -UR6, 0x100000, URZ ;  /* 0x0010000006088890 */ /* 0x000fc8000fffe13f */
[----:B------:R-:W-:Y:S02]  /*14c0*/  @!UP0 USHF.L.U32 UR9, UR8, 0xb, URZ ;  /* 0x0000000b08098899 */ /* 0x000fe4000800063f */
[----:B------:R-:W-:Y:S01]  /*14d0*/  @!UP0 USHF.L.U32 UR8, UR8, 0x1, URZ ;  /* 0x0000000108088899 */ /* 0x000fe2000800063f */
[----:B------:R-:W-:Y:S01]  /*14e0*/  CS2R R74, SRZ ;  /* 0x00000000004a7805 */ /* 0x000fe2000001ff00 */
        /* <DEDUP_REMOVED lines=12> */
[----:B------:R-:W-:Y:S01]  /*15b0*/  VOTEU.ALL UP0, P2 ;  /* 0x00000000003f7886 */ /* 0x000fe20001000000 */
[----:B------:R-:W-:Y:S02]  /*15c0*/  CS2R R82, SRZ ;  /* 0x0000000000527805 */ /* 0x000fe4000001ff00 */
[----:B------:R-:W-:Y:S02]  /*15d0*/  CS2R R84, SRZ ;  /* 0x0000000000547805 */ /* 0x000fe4000001ff00 */
[----:B------:R-:W-:Y:S01]  /*15e0*/  CS2R R86, SRZ ;  /* 0x0000000000567805 */ /* 0x000fe2000001ff00 */
[----:B------:R-:W3:Y:S02]  /*15f0*/  FENCE.VIEW.ASYNC.S ;  /* 0x00000000000073c6 */ /* 0x000ee40000000000 */
[----:B---3--:R-:W3:Y:S02]  /*1600*/  @!UP0 SYNCS.EXCH.64 URZ, [UR20+0xc000], UR8 ;  /* 0x00c00008143f85b2 */ /* 0x008ee40008000100 */
[----:B---3--:R-:W-:Y:S06]  /*1610*/  BAR.SYNC.DEFER_BLOCKING 0x0 ;  /* 0x0000000000007b1d */ /* 0x008fec0000010000 */
[----:B------:R3:W4:Y:S02]  /*1620*/  @!UP1 SYNCS.EXCH.64 URZ, [UR20+0xc008], UR10 ;  /* 0x00c0080a143f95b2 */ /* 0x0007240008000100 */
[----:B----4-:R-:W-:Y:S01]  /*1630*/  BAR.SYNC.DEFER_BLOCKING 0x0 ;  /* 0x0000000000007b1d */ /* 0x010fe20000010000 */
[----:B---3--:R-:W-:-:S05]  /*1640*/  USHF.L.U32 UR11, UR21, 0x7, URZ ;  /* 0x00000007150b7899 */ /* 0x008fca000800063f */
[----:B------:R3:W4:Y:S02]  /*1650*/  @!UP2 SYNCS.EXCH.64 URZ, [UR20+0xc010], UR12 ;  /* 0x00c0100c143fa5b2 */ /* 0x0007240008000100 */
[----:B----4-:R-:W-:Y:S06]  /*1660*/  BAR.SYNC.DEFER_BLOCKING 0x0 ;  /* 0x0000000000007b1d */ /* 0x010fec0000010000 */
[----:B------:R3:W4:Y:S01]  /*1670*/  @!UP3 SYNCS.EXCH.64 URZ, [UR20+0xc018], UR6 ;  /* 0x00c01806143fb5b2 */ /* 0x0007220008000100 */
[----:B------:R-:W-:Y:S05]  /*1680*/  @!P1 BRA `(.L_x_47) ;  /* 0x0000000400789947 */ /* 0x000fea0003800000 */
        /* <DEDUP_REMOVED lines=31> */
[----:B------:R-:W-:Y:S01]  /*1880*/  CS2R R86, SRZ ;  /* 0x0000000000567805 */ /* 0x000fe2000001ff00 */
[----:B------:R-:W-:Y:S01]  /*1890*/  UMOV UR5, URZ ;  /* 0x0000003f00057c82 */ /* 0x000fe20008000000 */
[----:B------:R-:W-:-:S05]  /*18a0*/  UMOV UR14, URZ ;  /* 0x0000003f000e7c82 */ /* 0x000fca0008000000 */
.L_x_49:
[----:B----4-:R-:W-:Y:S01]  /*18b0*/  BAR.SYNC.DEFER_BLOCKING 0x0 ;  /* 0x0000000000007b1d */ /* 0x010fe20000010000 */
[----:B------:R-:W-:Y:S01]  /*18c0*/  ULEA UR18, UR5, UR20, 0x3 ;  /* 0x0000001405127291 */ /* 0x000fe2000f8e183f */
[----:B-1----:R-:W-:Y:S01]  /*18d0*/  @!P2 IMAD.MOV.U32 R3, RZ, RZ, 0x3000 ;  /* 0x00003000ff03a424 */ /* 0x002fe200078e00ff */
[----:B------:R-:W-:Y:S01]  /*18e0*/  ELECT P0, URZ, PT ;  /* 0x00000000003f782f */ /* 0x000fe20003800000 */
[----:B---3--:R-:W-:-:S03]  /*18f0*/  ULEA UR12, UR5, UR20, 0xc ;  /* 0x00000014050c7291 */ /* 0x008fc6000f8e603f */
[----:B------:R-:W-:Y:S02]  /*1900*/  ISETP.LT.U32.AND P0, PT, R2, 0x20, P0 ;  /* 0x000000200200780c */ /* 0x000fe40000701070 */
[----:B------:R-:W-:Y:S01]  /*1910*/  ELECT P1, URZ, PT ;  /* 0x00000000003f782f */ /* 0x000fe20003820000 */
[----:B------:R-:W-:-:S03]  /*1920*/  UIADD3 UR12, UR12, 0x8000, URZ ;  /* 0x000080000c0c7890 */ /* 0x000fc6000fffe03f */
[----:B------:R-:W-:Y:S01]  /*1930*/  ISETP.LT.U32.AND P1, PT, R2, 0x20, P1 ;  /* 0x000000200200780c */ /* 0x000fe20000f21070 */
[----:B------:R-:W-:Y:S01]  /*1940*/  ULEA UR8, UR5, UR20, 0xd ;  /* 0x0000001405087291 */ /* 0x000fe2000f8e683f */
[----:B------:R-:W-:-:S05]  /*1950*/  UMOV UR10, UR14 ;  /* 0x0000000e000a7c82 */ /* 0x000fca0008000000 */
[----:B------:R-:W-:Y:S01]  /*1960*/  VOTEU.ANY UP0, P0 ;  /* 0x00000000003f7886 */ /* 0x000fe20000000100 */
[----:B------:R-:W-:Y:S01]  /*1970*/  VOTEU.ANY UP2, P0 ;  /* 0x00000000003f7886 */ /* 0x000fe20000040100 */
[----:B------:R1:W-:Y:S03]  /*1980*/  @!P2 SYNCS.ARRIVE.TRANS64 RZ, [UR18+0xc000], R3 ;  /* 0x00c00003ffffa9a7 */ /* 0x0003e60008000012 */
[----:B------:R-:W-:Y:S01]  /*1990*/  @UP0 UIADD3 UR13, UR18, 0xc000, URZ ;  /* 0x0000c000120d0890 */ /* 0x000fe2000fffe03f */
[----:B------:R-:W-:Y:S01]  /*19a0*/  @UP0 UMOV UR6, UR22 ;  /* 0x0000001600060c82 */ /* 0x000fe20008000000 */
[----:B------:R-:W-:Y:S01]  /*19b0*/  @UP0 UMOV UR7, UR23 ;  /* 0x0000001700070c82 */ /* 0x000fe20008000000 */
[----:B------:R-:W-:Y:S01]  /*19c0*/  BAR.SYNC.DEFER_BLOCKING 0x0 ;  /* 0x0000000000007b1d */ /* 0x000fe20000010000 */
[----:B-1----:R-:W-:-:S05]  /*19d0*/  IMAD.U32 R3, RZ, RZ, UR4 ;  /* 0x00000004ff037e24 */ /* 0x002fca000f8e00ff */
[----:B------:R-:W-:Y:S01]  /*19e0*/  VOTEU.ANY UP1, P1 ;  /* 0x00000000003f7886 */ /* 0x000fe20000820100 */
[----:B------:R-:W-:Y:S01]  /*19f0*/  VOTEU.ANY UP3, P1 ;  /* 0x00000000003f7886 */ /* 0x000fe20000860100 */
[----:B------:R-:W-:-:S03]  /*1a00*/  SHF.L.U32 R3, R3, 0x1f, RZ ;  /* 0x0000001f03037819 */ /* 0x000fc600000006ff */
[----:B------:R-:W-:Y:S01]  /*1a10*/  @UP1 UIADD3 UR9, UR18, 0xc000, URZ ;  /* 0x0000c00012091890 */ /* 0x000fe2000fffe03f */
[----:B------:R-:W-:Y:S01]  /*1a20*/  @UP1 UMOV UR16, UR24 ;  /* 0x0000001800101c82 */ /* 0x000fe20008000000 */
[----:B------:R-:W-:Y:S01]  /*1a30*/  @UP1 UMOV UR17, UR25 ;  /* 0x0000001900111c82 */ /* 0x000fe20008000000 */
[----:B------:R1:W-:Y:S01]  /*1a40*/  @UP2 UTMALDG.2D [UR12], [UR6] ;  /* 0x0000000c060025b4 */ /* 0x0003e20008008000 */
[----:B------:R3:W-:Y:S06]  /*1a50*/  MEMBAR.ALL.CTA ;  /* 0x0000000000007992 */ /* 0x0007ec0000008000 */
[----:B---3--:R-:W3:Y:S02]  /*1a60*/  FENCE.VIEW.ASYNC.S ;  /* 0x00000000000073c6 */ /* 0x008ee40000000000 */
[----:B---3--:R-:W-:Y:S06]  /*1a70*/  BAR.SYNC.DEFER_BLOCKING 0x0 ;  /* 0x0000000000007b1d */ /* 0x008fec0000010000 */
[----:B------:R1:W-:Y:S02]  /*1a80*/  @UP3 UTMALDG.2D [UR8], [UR16] ;  /* 0x00000008100035b4 */ /* 0x0003e40008008000 */
[----:B------:R-:W-:Y:S06]  /*1a90*/  BAR.SYNC.DEFER_BLOCKING 0x0 ;  /* 0x0000000000007b1d */ /* 0x000fec0000010000 */
[----:B------:R-:W3:Y:S02]  /*1aa0*/  SYNCS.PHASECHK.TRANS64.TRYWAIT P0, [UR18+0xc000], R3 ;  /* 0x00c00003ff0075a7 */ /* 0x000ee40008000152 */
[----:B-1-3--:R-:W-:Y:S05]  /*1ab0*/  @!P0 BRA `(.L_x_48) ;  /* 0x0000000400b88947 */ /* 0x00afea0003800000 */
.L_x_50:
[----:B------:R-:W-:Y:S01]  /*1ac0*/  USHF.R.U32.HI UR8, URZ, 0x4, UR8 ;  /* 0x000000043f087899 */ /* 0x000fe20008011608 */
[----:B------:R-:W-:Y:S02]  /*1ad0*/  WARPGROUP.DEPBAR.LE gsb0, 0x0 ;  /* 0x00008000000079c5 */ /* 0x000fe40000010000 */
[----:B------:R-:W-:Y:S01]  /*1ae0*/  USHF.R.U32.HI UR6, URZ, 0x4, UR12 ;  /* 0x000000043f067899 */ /* 0x000fe2000801160c */
[----:B------:R-:W-:Y:S01]  /*1af0*/  WARPGROUP.ARRIVE ;  /* 0x00000000000079c5 */ /* 0x000fe20000000000 */
[----:B------:R-:W-:Y:S01]  /*1b00*/  USGXT.U32 UR8, UR8, 0xe ;  /* 0x0000000e0808789a */ /* 0x000fe20008000000 */
[----:B------:R-:W1:Y:S01]  /*1b10*/  LDC R3, c[0x0][0x230] ;  /* 0x00008c00ff037b82 */ /* 0x000e620000000800 */
[----:B------:R-:W-:Y:S01]  /*1b20*/  USGXT.U32 UR6, UR6, 0xe ;  /* 0x0000000e0606789a */ /* 0x000fe20008000000 */
[----:B------:R-:W-:Y:S01]  /*1b30*/  UMOV UR19, 0x80000020 ;  /* 0x8000002000137882 */ /* 0x000fe20000000000 */
[----:B------:R-:W-:Y:S01]  /*1b40*/  UMOV UR17, 0x80000020 ;  /* 0x8000002000117882 */ /* 0x000fe20000000000 */
[----:B------:R-:W-:-:S02]  /*1b50*/  UIADD3 UR14, UR14, 0x20, URZ ;  /* 0x000000200e0e7890 */ /* 0x000fc4000fffe03f */
[----:B------:R-:W-:Y:S02]  /*1b60*/  UMOV UR18, UR8 ;  /* 0x0000000800127c82 */ /* 0x000fe40008000000 */
[----:B------:R-:W-:Y:S01]  /*1b70*/  UMOV UR16, UR6 ;  /* 0x0000000600107c82 */ /* 0x000fe20008000000 */
[----:B------:R-:W-:Y:S01]  /*1b80*/  UMOV UR9, URZ ;  /* 0x0000003f00097c82 */ /* 0x000fe20008000000 */
[----:B------:R-:W-:Y:S01]  /*1b90*/  HGMMA.64x128x16.F32.BF16 R24, gdesc[UR16], R24 ;  /* 0x01e00000101879f0 */ /* 0x000fe20008701818 */
[----:B------:R-:W-:Y:S01]  /*1ba0*/  UMOV UR16, 0xfffffffe ;  /* 0xfffffffe00107882 */ /* 0x000fe20000000000 */
[----:B------:R-:W-:Y:S01]  /*1bb0*/  UMOV UR17, 0x7fffffdf ;  /* 0x7fffffdf00117882 */ /* 0x000fe20000000000 */
[----:B------:R-:W-:Y:S01]  /*1bc0*/  UIADD3 UR5, UR5, 0x1, URZ ;  /* 0x0000000105057890 */ /* 0x000fe2000fffe03f */
[----:B------:R-:W-:Y:S01]  /*1bd0*/  UMOV UR7, URZ ;  /* 0x0000003f00077c82 */ /* 0x000fe20008000000 */
[----:B------:R-:W-:Y:S02]  /*1be0*/  UIADD3.64 UR18, UR8, -UR16, URZ ;  /* 0x8000001008127297 */ /* 0x000fe4000fffe03f */
[----:B------:R-:W-:-:S02]  /*1bf0*/  UIADD3.64 UR16, UR6, -UR16, URZ ;  /* 0x8000001006107297 */ /* 0x000fc4000fffe03f */
[----:B------:R-:W-:Y:S01]  /*1c00*/  UISETP.NE.U32.AND UP0, UPT, UR5, 0x4, UPT ;  /* 0x000000040500788c */ /* 0x000fe2000bf05070 */
[----:B-1----:R-:W-:-:S03]  /*1c10*/  ISETP.LE.AND P0, PT, R3, UR14, PT ;  /* 0x0000000e03007c0c */ /* 0x002fc6000bf03270 */
[----:B------:R-:W-:Y:S02]  /*1c20*/  USEL UR6, URZ, 0x1, UP0 ;  /* 0x000000013f067887 */ /* 0x000fe40008000000 */
[----:B------:R-:W-:Y:S02]  /*1c30*/  USEL UR5, UR5, URZ, UP0 ;  /* 0x0000003f05057287 */ /* 0x000fe40008000000 */
[----:B------:R-:W-:Y:S01]  /*1c40*/  ULOP3.LUT UR4, UR4, UR6, URZ, 0x3c, !UPT ;  /* 0x0000000604047292 */ /* 0x000fe2000f8e3c3f */
[----:B------:R-:W-:Y:S05]  /*1c50*/  HGMMA.64x128x16.F32.BF16 R24, gdesc[UR16], R24, gsb0 ;  /* 0x01e00000101879f0 */ /* 0x000fea0008001818 */
[----:B------:R-:W-:Y:S06]  /*1c60*/  @!P0 BRA `(.L_x_49) ;  /* 0xfffffffc00108947 */ /* 0x000fec000383ffff */
.L_x_47:
[----:B------:R-:W-:Y:S02]  /*1c70*/  WARPGROUP.DEPBAR.LE gsb0, 0x0 ;  /* 0x00008000000079c5 */ /* 0x000fe40000010000 */
[----:B----4-:R-:W-:Y:S01]  /*1c80*/  BAR.SYNC.DEFER_BLOCKING 0x0 ;  /* 0x0000000000007b1d */ /* 0x010fe20000010000 */
[C---:B-1----:R-:W-:Y:S01]  /*1c90*/  IMAD.SHL.U32 R3, R0.reuse, 0x80, RZ ;  /* 0x0000008000037824 */ /* 0x042fe200078e00ff */
[----:B------:R-:W-:Y:S01]  /*1ca0*/  ELECT P0, URZ, PT ;  /* 0x00000000003f782f */ /* 0x000fe20003800000 */
[----:B------:R-:W-:Y:S01]  /*1cb0*/  IMAD.SHL.U32 R4, R0, 0x10, RZ ;  /* 0x0000001000047824 */ /* 0x000fe200078e00ff */
[----:B------:R-:W-:Y:S02]  /*1cc0*/  F2FP.BF16.F32.PACK_AB R24, R25, R24 ;  /* 0x000000181918723e */ /* 0x000fe400000010ff */
[----:B------:R-:W-:Y:S01]  /*1cd0*/  LOP3.LUT R3, R3, 0x780, RZ, 0xc0, !PT ;  /* 0x0000078003037812 */ /* 0x000fe200078ec0ff */
[----:B------:R-:W-:Y:S01]  /*1ce0*/  UMOV UR10, UR15 ;  /* 0x0000000f000a7c82 */ /* 0x000fe20008000000 */
[----:B------:R-:W-:-:S02]  /*1cf0*/  F2FP.BF16.F32.PACK_AB R25, R27, R26 ;  /* 0x0000001a1b19723e */ /* 0x000fc400000010ff */
[----:B------:R-:W-:Y:S02]  /*1d00*/  LOP3.LUT R3, R3, 0x70, R4, 0xf8, !PT ;  /* 0x0000007003037812 */ /* 0x000fe400078ef804 */
[--C-:B------:R-:W-:Y:S02]  /*1d10*/  SHF.R.U32.HI R4, RZ, 0x5, R0.reuse ;  /* 0x00000005ff047819 */ /* 0x100fe40000011600 */
[----:B------:R-:W-:Y:S01]  /*1d20*/  LOP3.LUT R3, R3, 0x10, R0, 0x78, !PT ;  /* 0x0000001003037812 */ /* 0x000fe200078e7800 */
[----:B------:R-:W-:Y:S01]  /*1d30*/  IMAD.SHL.U32 R0, R0, 0x40, RZ ;  /* 0x0000004000007824 */ /* 0x000fe200078e00ff */
[----:B------:R-:W-:Y:S02]  /*1d40*/  R2UR UR5, R4 ;  /* 0x00000000040572ca */ /* 0x000fe400000e0000 */
[----:B------:R-:W-:Y:S02]  /*1d50*/  F2FP.BF16.F32.PACK_AB R56, R57, R56 ;  /* 0x000000383938723e */ /* 0x000fe400000010ff */
[----:B------:R-:W-:-:S02]  /*1d60*/  LOP3.LUT R0, R3, 0x1800, R0, 0xf8, !PT ;  /* 0x0000180003007812 */ /* 0x000fc400078ef800 */
[----:B------:R-:W-:Y:S01]  /*1d70*/  ISETP.LT.U32.AND P0, PT, R2, 0x40, P0 ;  /* 0x000000400200780c */ /* 0x000fe20000701070 */
[----:B------:R-:W1:Y:S02]  /*1d80*/  @!P2 SYNCS.CCTL.IV [UR20+0xc000] ;  /* 0x00c00000ff00a9b1 */ /* 0x000e640008000014 */
[----:B-1----:R-:W-:Y:S01]  /*1d90*/  BAR.SYNC.DEFER_BLOCKING 0x0 ;  /* 0x0000000000007b1d */ /* 0x002fe20000010000 */
[C---:B------:R-:W-:Y:S01]  /*1da0*/  LOP3.LUT R3, R0.reuse, 0x20, RZ, 0x3c, !PT ;  /* 0x0000002000037812 */ /* 0x040fe200078e3cff */
[C---:B------:R-:W-:Y:S01]  /*1db0*/  VIADD R2, R0.reuse, UR20 ;  /* 0x0000001400027c36 */ /* 0x040fe20008000000 */
[----:B------:R-:W-:Y:S01]  /*1dc0*/  LOP3.LUT R4, R0, 0x40, RZ, 0x3c, !PT ;  /* 0x0000004000047812 */ /* 0x000fe200078e3cff */
[----:B------:R-:W-:Y:S01]  /*1dd0*/  ULOP3.LUT UR5, UR5, 0x1, URZ, 0xc0, !UPT ;  /* 0x0000000105057892 */ /* 0x000fe2000f8ec03f */
[----:B------:R-:W-:Y:S01]  /*1de0*/  F2FP.BF16.F32.PACK_AB R26, R29, R28 ;  /* 0x0000001c1d1a723e */ /* 0x000fe200000010ff */
[----:B------:R-:W-:Y:S01]  /*1df0*/  VIADD R3, R3, UR20 ;  /* 0x0000001403037c36 */ /* 0x000fe20008000000 */
[----:B------:R-:W-:Y:S01]  /*1e00*/  F2FP.BF16.F32.PACK_AB R27, R31, R30 ;  /* 0x0000001e1f1b723e */ /* 0x000fe200000010ff */
[----:B------:R-:W-:Y:S01]  /*1e10*/  VIADD R4, R4, UR20 ;  /* 0x0000001404047c36 */ /* 0x000fe20008000000 */
[----:B------:R-:W-:Y:S01]  /*1e20*/  F2FP.BF16.F32.PACK_AB R32, R33, R32 ;  /* 0x000000202120723e */ /* 0x000fe200000010ff */
[----:B------:R-:W-:Y:S01]  /*1e30*/  ULEA UR9, UR5, UR11, 0x6 ;  /* 0x0000000b05097291 */ /* 0x000fe2000f8e303f */
[----:B------:R-:W-:Y:S01]  /*1e40*/  F2FP.BF16.F32.PACK_AB R57, R59, R58 ;  /* 0x0000003a3b39723e */ /* 0x000fe200000010ff */
[----:B------:R-:W-:Y:S01]  /*1e50*/  ULEA UR8, UR5, UR20, 0xd ;  /* 0x0000001405087291 */ /* 0x000fe2000f8e683f */
[----:B------:R-:W-:Y:S01]  /*1e60*/  F2FP.BF16.F32.PACK_AB R33, R35, R34 ;  /* 0x000000222321723e */ /* 0x000fe200000010ff */
[----:B------:R-:W-:Y:S01]  /*1e70*/  VOTEU.ANY UP0, P0 ;  /* 0x00000000003f7886 */ /* 0x000fe20000000100 */
[----:B------:R-:W-:Y:S01]  /*1e80*/  F2FP.BF16.F32.PACK_AB R58, R61, R60 ;  /* 0x0000003c3d3a723e */ /* 0x000fe200000010ff */
[----:B------:R-:W-:Y:S01]  /*1e90*/  VOTEU.ANY UP1, P0 ;  /* 0x00000000003f7886 */ /* 0x000fe20000020100 */
[----:B------:R-:W-:-:S02]  /*1ea0*/  F2FP.BF16.F32.PACK_AB R59, R63, R62 ;  /* 0x0000003e3f3b723e */ /* 0x000fc400000010ff */
[----:B------:R-:W-:Y:S01]  /*1eb0*/  F2FP.BF16.F32.PACK_AB R64, R65, R64 ;  /* 0x000000404140723e */ /* 0x000fe200000010ff */
[----:B---3--:R-:W-:Y:S01]  /*1ec0*/  @UP0 UMOV UR6, UR26 ;  /* 0x0000001a00060c82 */ /* 0x008fe20008000000 */
[----:B------:R-:W-:Y:S01]  /*1ed0*/  LOP3.LUT R0, R0, 0x60, RZ, 0x3c, !PT ;  /* 0x0000006000007812 */ /* 0x000fe200078e3cff */
[----:B------:R-:W-:Y:S01]  /*1ee0*/  @UP0 UMOV UR7, UR27 ;  /* 0x0000001b00070c82 */ /* 0x000fe20008000000 */
[----:B------:R-:W-:Y:S01]  /*1ef0*/  F2FP.BF16.F32.PACK_AB R34, R37, R36 ;  /* 0x000000242522723e */ /* 0x000fe200000010ff */
[----:B------:R-:W1:Y:S02]  /*1f00*/  @!P2 SYNCS.CCTL.IV [UR20+0xc008] ;  /* 0x00c00800ff00a9b1 */ /* 0x000e640008000014 */
[----:B-1----:R-:W-:Y:S01]  /*1f10*/  BAR.SYNC.DEFER_BLOCKING 0x0 ;  /* 0x0000000000007b1d */ /* 0x002fe20000010000 */
[----:B------:R-:W-:Y:S01]  /*1f20*/  F2FP.BF16.F32.PACK_AB R35, R39, R38 ;  /* 0x000000262723723e */ /* 0x000fe200000010ff */
[----:B------:R-:W-:Y:S01]  /*1f30*/  VIADD R0, R0, UR20 ;  /* 0x0000001400007c36 */ /* 0x000fe20008000000 */
[----:B------:R-:W-:-:S02]  /*1f40*/  F2FP.BF16.F32.PACK_AB R40, R41, R40 ;  /* 0x000000282928723e */ /* 0x000fc400000010ff */
[----:B------:R-:W-:Y:S02]  /*1f50*/  F2FP.BF16.F32.PACK_AB R65, R67, R66 ;  /* 0x000000424341723e */ /* 0x000fe400000010ff */
[----:B------:R-:W-:Y:S02]  /*1f60*/  F2FP.BF16.F32.PACK_AB R41, R43, R42 ;  /* 0x0000002a2b29723e */ /* 0x000fe400000010ff */
[----:B------:R-:W-:Y:S02]  /*1f70*/  F2FP.BF16.F32.PACK_AB R66, R69, R68 ;  /* 0x000000444542723e */ /* 0x000fe400000010ff */
[----:B------:R-:W-:Y:S02]  /*1f80*/  F2FP.BF16.F32.PACK_AB R67, R71, R70 ;  /* 0x000000464743723e */ /* 0x000fe400000010ff */
[----:B------:R-:W-:Y:S02]  /*1f90*/  F2FP.BF16.F32.PACK_AB R72, R73, R72 ;  /* 0x000000484948723e */ /* 0x000fe400000010ff */
[----:B------:R-:W-:-:S02]  /*1fa0*/  F2FP.BF16.F32.PACK_AB R42, R45, R44 ;  /* 0x0000002c2d2a723e */ /* 0x000fc400000010ff */
[----:B------:R-:W-:Y:S02]  /*1fb0*/  F2FP.BF16.F32.PACK_AB R43, R47, R46 ;  /* 0x0000002e2f2b723e */ /* 0x000fe400000010ff */
[----:B------:R-:W-:Y:S02]  /*1fc0*/  F2FP.BF16.F32.PACK_AB R48, R49, R48 ;  /* 0x000000303130723e */ /* 0x000fe400000010ff */
[----:B------:R-:W-:Y:S02]  /*1fd0*/  F2FP.BF16.F32.PACK_AB R73, R75, R74 ;  /* 0x0000004a4b49723e */ /* 0x000fe400000010ff */
[----:B------:R-:W-:Y:S01]  /*1fe0*/  F2FP.BF16.F32.PACK_AB R49, R51, R50 ;  /* 0x000000323331723e */ /* 0x000fe200000010ff */
[----:B------:R-:W1:Y:S02]  /*1ff0*/  @!P2 SYNCS.CCTL.IV [UR20+0xc010] ;  /* 0x00c01000ff00a9b1 */ /* 0x000e640008000014 */
[----:B-1----:R-:W-:Y:S01]  /*2000*/  BAR.SYNC.DEFER_BLOCKING 0x0 ;  /* 0x0000000000007b1d */ /* 0x002fe20000010000 */
[----:B------:R-:W-:-:S02]  /*2010*/  F2FP.BF16.F32.PACK_AB R74, R77, R76 ;  /* 0x0000004c4d4a723e */ /* 0x000fc400000010ff */
[----:B------:R-:W-:Y:S02]  /*2020*/  F2FP.BF16.F32.PACK_AB R75, R79, R78 ;  /* 0x0000004e4f4b723e */ /* 0x000fe400000010ff */
[----:B------:R-:W-:Y:S02]  /*2030*/  F2FP.BF16.F32.PACK_AB R80, R81, R80 ;  /* 0x000000505150723e */ /* 0x000fe400000010ff */
[----:B------:R-:W-:Y:S02]  /*2040*/  F2FP.BF16.F32.PACK_AB R50, R53, R52 ;  /* 0x000000343532723e */ /* 0x000fe400000010ff */
[----:B------:R-:W-:Y:S02]  /*2050*/  F2FP.BF16.F32.PACK_AB R51, R55, R54 ;  /* 0x000000363733723e */ /* 0x000fe400000010ff */
[----:B------:R-:W-:Y:S02]  /*2060*/  F2FP.BF16.F32.PACK_AB R81, R83, R82 ;  /* 0x000000525351723e */ /* 0x000fe400000010ff */
[----:B------:R-:W-:-:S02]  /*2070*/  F2FP.BF16.F32.PACK_AB R82, R85, R84 ;  /* 0x000000545552723e */ /* 0x000fc400000010ff */
[----:B------:R-:W-:Y:S01]  /*2080*/  F2FP.BF16.F32.PACK_AB R83, R87, R86 ;  /* 0x000000565753723e */ /* 0x000fe200000010ff */
[----:B------:R-:W1:Y:S02]  /*2090*/  @!P2 SYNCS.CCTL.IV [UR20+0xc018] ;  /* 0x00c01800ff00a9b1 */ /* 0x000e640008000014 */
[----:B-1----:R-:W-:Y:S04]  /*20a0*/  STSM.16.M88.4 [R2], R24 ;  /* 0x0000001802007844 */ /* 0x002fe80000000200 */
[----:B------:R-:W-:Y:S04]  /*20b0*/  STSM.16.M88.4 [R2+0x2000], R56 ;  /* 0x0020003802007844 */ /* 0x000fe80000000200 */
[----:B------:R-:W-:Y:S04]  /*20c0*/  STSM.16.M88.4 [R3], R32 ;  /* 0x0000002003007844 */ /* 0x000fe80000000200 */
[----:B------:R-:W-:Y:S04]  /*20d0*/  STSM.16.M88.4 [R3+0x2000], R64 ;  /* 0x0020004003007844 */ /* 0x000fe80000000200 */
[----:B------:R-:W-:Y:S04]  /*20e0*/  STSM.16.M88.4 [R4], R40 ;  /* 0x0000002804007844 */ /* 0x000fe80000000200 */
[----:B------:R-:W-:Y:S04]  /*20f0*/  STSM.16.M88.4 [R4+0x2000], R72 ;  /* 0x0020004804007844 */ /* 0x000fe80000000200 */
[----:B------:R-:W-:Y:S04]  /*2100*/  STSM.16.M88.4 [R0], R48 ;  /* 0x0000003000007844 */ /* 0x000fe80000000200 */
[----:B------:R-:W-:Y:S01]  /*2110*/  STSM.16.M88.4 [R0+0x2000], R80 ;  /* 0x0020005000007844 */ /* 0x000fe20000000200 */
[----:B------:R1:W-:Y:S06]  /*2120*/  MEMBAR.ALL.CTA ;  /* 0x0000000000007992 */ /* 0x0003ec0000008000 */
[----:B-1----:R-:W1:Y:S02]  /*2130*/  FENCE.VIEW.ASYNC.S ;  /* 0x00000000000073c6 */ /* 0x002e640000000000 */
[----:B-1----:R-:W-:Y:S06]  /*2140*/  BAR.SYNC.DEFER_BLOCKING 0x0 ;  /* 0x0000000000007b1d */ /* 0x002fec0000010000 */
[----:B------:R1:W-:Y:S01]  /*2150*/  @UP1 UTMASTG.2D [UR8], [UR6] ;  /* 0x00000008060013b5 */ /* 0x0003e20008008000 */
[----:B------:R0:W-:Y:S01]  /*2160*/  UTMACMDFLUSH ;  /* 0x00000000000079b7 */ /* 0x0001e20000000000 */
[----:B------:R-:W-:-:S04]  /*2170*/  DEPBAR.LE SB0, 0x0 ;  /* 0x000080000000791a */ /* 0x000fc80000000000 */
[----:B------:R-:W-:Y:S06]  /*2180*/  BAR.SYNC.DEFER_BLOCKING 0x0 ;  /* 0x0000000000007b1d */ /* 0x000fec0000010000 */
[----:B-1----:R-:W-:Y:S05]  /*2190*/  EXIT ;  /* 0x000000000000794d */ /* 0x002fea0003800000 */
.L_x_48:
[----:B------:R-:W1:Y:S02]  /*21a0*/  SYNCS.PHASECHK.TRANS64.TRYWAIT P0, [UR18+0xc000], R3 ;  /* 0x00c00003ff0075a7 */ /* 0x000e640008000152 */
[----:B-1----:R-:W-:Y:S05]  /*21b0*/  @!P0 BRA `(.L_x_48) ;  /* 0xfffffffc00f88947 */ /* 0x002fea000383ffff */
[----:B------:R-:W-:Y:S05]  /*21c0*/  BRA `(.L_x_50) ;  /* 0xfffffff8003c7947 */ /* 0x000fea000383ffff */
.L_x_51:
[----:B------:R-:W-:-:S00]  /*21d0*/  BRA `(.L_x_51) ;  /* 0xfffffffc00fc7947 */ /* 0x000fc0000383ffff */
[----:B------:R-:W-:-:S00]  /*21e0*/  NOP ;  /* 0x0000000000007918 */ /* 0x000fc00000000000 */
        /* <DEDUP_REMOVED lines=9> */
.L_x_52:


//--------------------- .nv.shared.gluon_wgmma    --------------------------
	.section	.nv.shared.gluon_wgmma,"aw",@nobits
	.sectionflags	@""
	.align	16
	.zero		1024


//--------------------- .nv.shared.reserved.0     --------------------------
	.section	.nv.shared.reserved.0,"aw",@nobits
	.weak		__nv_reservedSMEM_offset_0_alias
	.size		__nv_reservedSMEM_offset_0_alias, 0, 0
	.other		__nv_reservedSMEM_offset_0_alias,@"STO_CUDA_RESERVED_SHARED STV_DEFAULT"
__nv_reservedSMEM_offset_0_alias:
	.zero		0


//--------------------- .nv.constant0.gluon_wgmma --------------------------
	.section	.nv.constant0.gluon_wgmma,"a",@progbits
	.sectionflags	@""
	.align	4
.nv.constant0.gluon_wgmma:
	.zero		608


//--------------------- SYMBOLS --------------------------

	.type		.nv.reservedSmem.offset0,@object
	.size		.nv.reservedSmem.offset0,0x4
